// auto-generated by cutlass_sweep.gemm — config: {"arch": "sm_100", "cluster_m": 1, "cluster_n": 1, "dtype": "bf16", "dtype_b": "bf16", "layout": "tt", "stages": 0, "tile_k": 128, "tile_m": 64, "tile_n": 128}
#include "cutlass/cutlass.h"
#include "cutlass/gemm/collective/collective_builder.hpp"
#include "cutlass/gemm/device/gemm_universal_adapter.h"
#include "cutlass/gemm/kernel/gemm_universal.hpp"
#include "cutlass/epilogue/collective/collective_builder.hpp"

using ElemA = cutlass::bfloat16_t;
using ElemB = cutlass::bfloat16_t;
using ElemCD = cutlass::bfloat16_t;
using Acc  = float;
using TileShape    = cute::Shape<cute::_64, cute::_128, cute::_128>;
using ClusterShape = cute::Shape<cute::_1, cute::_1, cute::_1>;

using CollectiveEpilogue = typename cutlass::epilogue::collective::CollectiveBuilder<
    cutlass::arch::Sm100, cutlass::arch::OpClassTensorOp,
    TileShape, ClusterShape,
    cutlass::epilogue::collective::EpilogueTileAuto,
    Acc, Acc,
    ElemCD, cutlass::layout::RowMajor, 128 / cutlass::sizeof_bits<ElemCD>::value,
    ElemCD, cutlass::layout::RowMajor, 128 / cutlass::sizeof_bits<ElemCD>::value,
    cutlass::epilogue::collective::EpilogueScheduleAuto
  >::CollectiveOp;

using CollectiveMainloop = typename cutlass::gemm::collective::CollectiveBuilder<
    cutlass::arch::Sm100, cutlass::arch::OpClassTensorOp,
    ElemA, cutlass::layout::ColumnMajor, 128 / cutlass::sizeof_bits<ElemA>::value,
    ElemB, cutlass::layout::ColumnMajor, 128 / cutlass::sizeof_bits<ElemB>::value,
    Acc,
    TileShape, ClusterShape,
    cutlass::gemm::collective::StageCountAutoCarveout<static_cast<int>(sizeof(typename CollectiveEpilogue::SharedStorage))>,
    cutlass::gemm::collective::KernelScheduleAuto
  >::CollectiveOp;

using GemmKernel = cutlass::gemm::kernel::GemmUniversal<
    cute::Shape<int,int,int,int>,
    CollectiveMainloop,
    CollectiveEpilogue
>;
using Gemm = cutlass::gemm::device::GemmUniversalAdapter<GemmKernel>;

// Force the device kernel symbol into the cubin without needing a host main.
auto* _anchor = &cutlass::device_kernel<GemmKernel>;


// ===== COMPILED SASS (sm_100a) =====

	.target	sm_100a

	.elftype	@"ET_EXEC"


//--------------------- .note.nv.tkinfo           --------------------------
	.section	.note.nv.tkinfo,"",@"SHT_NOTE"
	.sectionflags	@"SHF_NOTE_NV_TKINFO"
	.tkinfo
        /*0018*/ 	.word	0x00000002
        /*0030*/ 	.string	""
        /*0030*/ 	.string	"ptxas"
        /*0030*/ 	.string	"Cuda compilation tools, release 13.0, V13.0.88"
        /*0030*/ 	.string	"Build cuda_13.0.r13.0/compiler.36424714_0"
        /*0030*/ 	.string	"-arch sm_100a -m 64 "



//--------------------- .note.nv.cuinfo           --------------------------
	.section	.note.nv.cuinfo,"",@"SHT_NOTE"
	.sectionflags	@"SHF_NOTE_NV_CUINFO"
        /*0018*/ 	.short	0x0002
        /*001a*/ 	.short	0x0064
        /*001c*/ 	.short	0x0082
	.zero		2


//--------------------- .nv.info                  --------------------------
	.section	.nv.info,"",@"SHT_CUDA_INFO"
	.align	4


	//----- nvinfo : EIATTR_REGCOUNT
	.align		4
        /*0000*/ 	.byte	0x04, 0x2f
        /*0002*/ 	.short	(.L_19 - .L_18)
	.align		4
.L_18:
        /*0004*/ 	.word	index@(_ZN7cutlass13device_kernelINS_4gemm6kernel13GemmUniversalIN4cute5tupleIJiiiiEEENS1_10collective13CollectiveMmaINS1_35MainloopSm100TmaUmmaWarpSpecializedILi4ELi2ELi4ENS5_IJNS4_1CILi1EEESB_SB_EEEEENS5_IJNSA_ILi64EEENSA_ILi128EEESF_EEENS_10bfloat16_tENS5_IJSB_llEEESH_NS5_IJlSB_lEEENS4_8TiledMMAINS4_8MMA_AtomIJNS4_20SM100_MMA_F16BF16_SSISH_SH_fLi64ELi128ELNS4_4UMMA5MajorE1ELSO_0ELNSN_7ScaleInE0ELSP_0EEEEEENS4_6LayoutISC_NS5_IJNSA_ILi0EEEST_ST_EEEEENS5_IJNS4_10UnderscoreESW_SW_EEEEENS4_13SM90_TMA_LOADENS4_14ComposedLayoutINS4_7SwizzleILi3ELi4ELi3EEENS4_18smem_ptr_flag_bitsILi16EEENSS_INS5_IJSE_NSA_ILi8EEEEEENS5_IJSB_SE_EEEEEEEvNS4_8identityESZ_NS10_IS12_S14_NSS_INS5_IJS15_SE_EEENS5_IJSE_SB_EEEEEEEvS1A_EENS_8epilogue10collective18CollectiveEpilogueINS1G_23Sm100TmaWarpSpecializedILi4ELi2ELi16ELb1ELb0EEEJSG_NS5_IJNSS_ISE_SB_EENSS_INSA_ILi32EEESB_EEEEESH_SJ_SH_SJ_NS1G_6fusion15FusionCallbacksIS1K_NS1P_17LinearCombinationISH_fSH_fLNS_15FloatRoundStyleE2EEESG_S1O_JEEENS4_5SM1004TMEM4LOAD26SM100_TMEM_LOAD_16dp256b4xESZ_NS10_INS11_ILi2ELi4ELi3EEES14_NSS_INS5_IJS15_S1M_EEENS5_IJS1M_SB_EEEEEEENS4_17SM75_U32x4_LDSM_NENS4_14SM90_TMA_STOREES23_NS4_17SM90_U32x4_STSM_NENS4_39AutoVectorizingCopyWithAssumedAlignmentILi128EEEEEEvvEEEEvNT_6ParamsE)
        /*0008*/ 	.word	0x0000005b


	//----- nvinfo : EIATTR_FRAME_SIZE
	.align		4
.L_19:
        /*000c*/ 	.byte	0x04, 0x11
        /*000e*/ 	.short	(.L_21 - .L_20)
	.align		4
.L_20:
        /*0010*/ 	.word	index@($__internal_2_$__cuda_sm10x_tcgen05_guardrail_trap_unallocated_columns_being_dealloced)
        /*0014*/ 	.word	0x00000000


	//----- nvinfo : EIATTR_FRAME_SIZE
	.align		4
.L_21:
        /*0018*/ 	.byte	0x04, 0x11
        /*001a*/ 	.short	(.L_23 - .L_22)
	.align		4
.L_22:
        /*001c*/ 	.word	index@($__internal_1_$__cuda_sm10x_tcgen05_guardrail_trap_phase_invalid_during_alloc)
        /*0020*/ 	.word	0x00000000


	//----- nvinfo : EIATTR_FRAME_SIZE
	.align		4
.L_23:
        /*0024*/ 	.byte	0x04, 0x11
        /*0026*/ 	.short	(.L_25 - .L_24)
	.align		4
.L_24:
        /*0028*/ 	.word	index@($__internal_0_$__cuda_sm10x_tcgen05_guardrail_trap_col_being_dealloced_not_returned_by_alloc)
        /*002c*/ 	.word	0x00000000


	//----- nvinfo : EIATTR_FRAME_SIZE
	.align		4
.L_25:
        /*0030*/ 	.byte	0x04, 0x11
        /*0032*/ 	.short	(.L_27 - .L_26)
	.align		4
.L_26:
        /*0034*/ 	.word	index@(_ZN7cutlass13device_kernelINS_4gemm6kernel13GemmUniversalIN4cute5tupleIJiiiiEEENS1_10collective13CollectiveMmaINS1_35MainloopSm100TmaUmmaWarpSpecializedILi4ELi2ELi4ENS5_IJNS4_1CILi1EEESB_SB_EEEEENS5_IJNSA_ILi64EEENSA_ILi128EEESF_EEENS_10bfloat16_tENS5_IJSB_llEEESH_NS5_IJlSB_lEEENS4_8TiledMMAINS4_8MMA_AtomIJNS4_20SM100_MMA_F16BF16_SSISH_SH_fLi64ELi128ELNS4_4UMMA5MajorE1ELSO_0ELNSN_7ScaleInE0ELSP_0EEEEEENS4_6LayoutISC_NS5_IJNSA_ILi0EEEST_ST_EEEEENS5_IJNS4_10UnderscoreESW_SW_EEEEENS4_13SM90_TMA_LOADENS4_14ComposedLayoutINS4_7SwizzleILi3ELi4ELi3EEENS4_18smem_ptr_flag_bitsILi16EEENSS_INS5_IJSE_NSA_ILi8EEEEEENS5_IJSB_SE_EEEEEEEvNS4_8identityESZ_NS10_IS12_S14_NSS_INS5_IJS15_SE_EEENS5_IJSE_SB_EEEEEEEvS1A_EENS_8epilogue10collective18CollectiveEpilogueINS1G_23Sm100TmaWarpSpecializedILi4ELi2ELi16ELb1ELb0EEEJSG_NS5_IJNSS_ISE_SB_EENSS_INSA_ILi32EEESB_EEEEESH_SJ_SH_SJ_NS1G_6fusion15FusionCallbacksIS1K_NS1P_17LinearCombinationISH_fSH_fLNS_15FloatRoundStyleE2EEESG_S1O_JEEENS4_5SM1004TMEM4LOAD26SM100_TMEM_LOAD_16dp256b4xESZ_NS10_INS11_ILi2ELi4ELi3EEES14_NSS_INS5_IJS15_S1M_EEENS5_IJS1M_SB_EEEEEEENS4_17SM75_U32x4_LDSM_NENS4_14SM90_TMA_STOREES23_NS4_17SM90_U32x4_STSM_NENS4_39AutoVectorizingCopyWithAssumedAlignmentILi128EEEEEEvvEEEEvNT_6ParamsE)
        /*0038*/ 	.word	0x00000000


	//----- nvinfo : EIATTR_MIN_STACK_SIZE
	.align		4
.L_27:
        /*003c*/ 	.byte	0x04, 0x12
        /*003e*/ 	.short	(.L_29 - .L_28)
	.align		4
.L_28:
        /*0040*/ 	.word	index@(_ZN7cutlass13device_kernelINS_4gemm6kernel13GemmUniversalIN4cute5tupleIJiiiiEEENS1_10collective13CollectiveMmaINS1_35MainloopSm100TmaUmmaWarpSpecializedILi4ELi2ELi4ENS5_IJNS4_1CILi1EEESB_SB_EEEEENS5_IJNSA_ILi64EEENSA_ILi128EEESF_EEENS_10bfloat16_tENS5_IJSB_llEEESH_NS5_IJlSB_lEEENS4_8TiledMMAINS4_8MMA_AtomIJNS4_20SM100_MMA_F16BF16_SSISH_SH_fLi64ELi128ELNS4_4UMMA5MajorE1ELSO_0ELNSN_7ScaleInE0ELSP_0EEEEEENS4_6LayoutISC_NS5_IJNSA_ILi0EEEST_ST_EEEEENS5_IJNS4_10UnderscoreESW_SW_EEEEENS4_13SM90_TMA_LOADENS4_14ComposedLayoutINS4_7SwizzleILi3ELi4ELi3EEENS4_18smem_ptr_flag_bitsILi16EEENSS_INS5_IJSE_NSA_ILi8EEEEEENS5_IJSB_SE_EEEEEEEvNS4_8identityESZ_NS10_IS12_S14_NSS_INS5_IJS15_SE_EEENS5_IJSE_SB_EEEEEEEvS1A_EENS_8epilogue10collective18CollectiveEpilogueINS1G_23Sm100TmaWarpSpecializedILi4ELi2ELi16ELb1ELb0EEEJSG_NS5_IJNSS_ISE_SB_EENSS_INSA_ILi32EEESB_EEEEESH_SJ_SH_SJ_NS1G_6fusion15FusionCallbacksIS1K_NS1P_17LinearCombinationISH_fSH_fLNS_15FloatRoundStyleE2EEESG_S1O_JEEENS4_5SM1004TMEM4LOAD26SM100_TMEM_LOAD_16dp256b4xESZ_NS10_INS11_ILi2ELi4ELi3EEES14_NSS_INS5_IJS15_S1M_EEENS5_IJS1M_SB_EEEEEEENS4_17SM75_U32x4_LDSM_NENS4_14SM90_TMA_STOREES23_NS4_17SM90_U32x4_STSM_NENS4_39AutoVectorizingCopyWithAssumedAlignmentILi128EEEEEEvvEEEEvNT_6ParamsE)
        /*0044*/ 	.word	0x00000000
.L_29:


//--------------------- .nv.compat                --------------------------
	.section	.nv.compat,"",@"SHT_CUDA_COMPAT_INFO"
	.align	4
        /*0000*/ 	.byte	0x02, 0x09, 0x01, 0x00, 0x02, 0x02, 0x02, 0x00, 0x02, 0x05, 0x05, 0x00, 0x03, 0x07, 0x01, 0x01
        /*0010*/ 	.byte	0x02, 0x03, 0x01, 0x00, 0x02, 0x06, 0x01, 0x00, 0x04, 0x0b, 0x08, 0x00, 0x09, 0x00, 0x00, 0x00
        /*0020*/ 	.byte	0x00, 0x00, 0x00, 0x00


//--------------------- .nv.info._ZN7cutlass13device_kernelINS_4gemm6kernel13GemmUniversalIN4cute5tupleIJiiiiEEENS1_10collective13CollectiveMmaINS1_35MainloopSm100TmaUmmaWarpSpecializedILi4ELi2ELi4ENS5_IJNS4_1CILi1EEESB_SB_EEEEENS5_IJNSA_ILi64EEENSA_ILi128EEESF_EEENS_10bfloat16_tENS5_IJSB_llEEESH_NS5_IJlSB_lEEENS4_8TiledMMAINS4_8MMA_AtomIJNS4_20SM100_MMA_F16BF16_SSISH_SH_fLi64ELi128ELNS4_4UMMA5MajorE1ELSO_0ELNSN_7ScaleInE0ELSP_0EEEEEENS4_6LayoutISC_NS5_IJNSA_ILi0EEEST_ST_EEEEENS5_IJNS4_10UnderscoreESW_SW_EEEEENS4_13SM90_TMA_LOADENS4_14ComposedLayoutINS4_7SwizzleILi3ELi4ELi3EEENS4_18smem_ptr_flag_bitsILi16EEENSS_INS5_IJSE_NSA_ILi8EEEEEENS5_IJSB_SE_EEEEEEEvNS4_8identityESZ_NS10_IS12_S14_NSS_INS5_IJS15_SE_EEENS5_IJSE_SB_EEEEEEEvS1A_EENS_8epilogue10collective18CollectiveEpilogueINS1G_23Sm100TmaWarpSpecializedILi4ELi2ELi16ELb1ELb0EEEJSG_NS5_IJNSS_ISE_SB_EENSS_INSA_ILi32EEESB_EEEEESH_SJ_SH_SJ_NS1G_6fusion15FusionCallbacksIS1K_NS1P_17LinearCombinationISH_fSH_fLNS_15FloatRoundStyleE2EEESG_S1O_JEEENS4_5SM1004TMEM4LOAD26SM100_TMEM_LOAD_16dp256b4xESZ_NS10_INS11_ILi2ELi4ELi3EEES14_NSS_INS5_IJS15_S1M_EEENS5_IJS1M_SB_EEEEEEENS4_17SM75_U32x4_LDSM_NENS4_14SM90_TMA_STOREES23_NS4_17SM90_U32x4_STSM_NENS4_39AutoVectorizingCopyWithAssumedAlignmentILi128EEEEEEvvEEEEvNT_6ParamsE --------------------------
	.section	.nv.info._ZN7cutlass13device_kernelINS_4gemm6kernel13GemmUniversalIN4cute5tupleIJiiiiEEENS1_10collective13CollectiveMmaINS1_35MainloopSm100TmaUmmaWarpSpecializedILi4ELi2ELi4ENS5_IJNS4_1CILi1EEESB_SB_EEEEENS5_IJNSA_ILi64EEENSA_ILi128EEESF_EEENS_10bfloat16_tENS5_IJSB_llEEESH_NS5_IJlSB_lEEENS4_8TiledMMAINS4_8MMA_AtomIJNS4_20SM100_MMA_F16BF16_SSISH_SH_fLi64ELi128ELNS4_4UMMA5MajorE1ELSO_0ELNSN_7ScaleInE0ELSP_0EEEEEENS4_6LayoutISC_NS5_IJNSA_ILi0EEEST_ST_EEEEENS5_IJNS4_10UnderscoreESW_SW_EEEEENS4_13SM90_TMA_LOADENS4_14ComposedLayoutINS4_7SwizzleILi3ELi4ELi3EEENS4_18smem_ptr_flag_bitsILi16EEENSS_INS5_IJSE_NSA_ILi8EEEEEENS5_IJSB_SE_EEEEEEEvNS4_8identityESZ_NS10_IS12_S14_NSS_INS5_IJS15_SE_EEENS5_IJSE_SB_EEEEEEEvS1A_EENS_8epilogue10collective18CollectiveEpilogueINS1G_23Sm100TmaWarpSpecializedILi4ELi2ELi16ELb1ELb0EEEJSG_NS5_IJNSS_ISE_SB_EENSS_INSA_ILi32EEESB_EEEEESH_SJ_SH_SJ_NS1G_6fusion15FusionCallbacksIS1K_NS1P_17LinearCombinationISH_fSH_fLNS_15FloatRoundStyleE2EEESG_S1O_JEEENS4_5SM1004TMEM4LOAD26SM100_TMEM_LOAD_16dp256b4xESZ_NS10_INS11_ILi2ELi4ELi3EEES14_NSS_INS5_IJS15_S1M_EEENS5_IJS1M_SB_EEEEEEENS4_17SM75_U32x4_LDSM_NENS4_14SM90_TMA_STOREES23_NS4_17SM90_U32x4_STSM_NENS4_39AutoVectorizingCopyWithAssumedAlignmentILi128EEEEEEvvEEEEvNT_6ParamsE,"",@"SHT_CUDA_INFO"
	.sectionflags	@""
	.align	4


	//----- nvinfo : EIATTR_CUDA_API_VERSION
	.align		4
        /*0000*/ 	.byte	0x04, 0x37
        /*0002*/ 	.short	(.L_31 - .L_30)
.L_30:
        /*0004*/ 	.word	0x00000082


	//----- nvinfo : EIATTR_KPARAM_INFO
	.align		4
.L_31:
        /*0008*/ 	.byte	0x04, 0x17
        /*000a*/ 	.short	(.L_33 - .L_32)
.L_32:
        /*000c*/ 	.word	0x00000000
        /*0010*/ 	.short	0x0000
        /*0012*/ 	.short	0x0000
        /*0014*/ 	.byte	0x00, 0xf0, 0x01, 0x20


	//----- nvinfo : EIATTR_AT_ENTRY_FRAGMENTS
	.align		4
.L_33:
        /*0018*/ 	.byte	0x04, 0x4f
        /*001a*/ 	.short	(.L_35 - .L_34)


	//   ....[0]....
.L_34:
        /*001c*/ 	.word	0x00000006


	//----- nvinfo : EIATTR_RESERVED_SMEM_USED
	.align		4
.L_35:
        /*0020*/ 	.byte	0x01, 0x41
	.zero		2


	//----- nvinfo : EIATTR_SPARSE_MMA_MASK
	.align		4
        /*0024*/ 	.byte	0x03, 0x50
        /*0026*/ 	.short	0x0000


	//----- nvinfo : EIATTR_TCGEN05_1CTA_USED
	.align		4
        /*0028*/ 	.byte	0x01, 0x51
	.zero		2


	//----- nvinfo : EIATTR_MAXREG_COUNT
	.align		4
        /*002c*/ 	.byte	0x03, 0x1b
        /*002e*/ 	.short	0x00ff


	//----- nvinfo : EIATTR_NUM_BARRIERS
	.align		4
        /*0030*/ 	.byte	0x02, 0x4c
        /*0032*/ 	.byte	0x07
	.zero		1


	//----- nvinfo : EIATTR_EXTERNS
	.align		4
        /*0034*/ 	.byte	0x04, 0x0f
        /*0036*/ 	.short	(.L_37 - .L_36)


	//   ....[0]....
	.align		4
.L_36:
        /*0038*/ 	.word	index@(__assertfail)


	//----- nvinfo : EIATTR_MERCURY_ISA_VERSION
	.align		4
.L_37:
        /*003c*/ 	.byte	0x03, 0x5f
        /*003e*/ 	.short	0x0101


	//----- nvinfo : EIATTR_INT_WARP_WIDE_INSTR_OFFSETS
	.align		4
        /*0040*/ 	.byte	0x04, 0x31
        /*0042*/ 	.short	(.L_39 - .L_38)


	//   ....[0]....
.L_38:
        /*0044*/ 	.word	0x00001eb0


	//   ....[1]....
        /*0048*/ 	.word	0x00003b10


	//   ....[2]....
        /*004c*/ 	.word	0x00003b30


	//   ....[3]....
        /*0050*/ 	.word	0x00003b60


	//   ....[4]....
        /*0054*/ 	.word	0x000044a0


	//   ....[5]....
        /*0058*/ 	.word	0x00004510


	//   ....[6]....
        /*005c*/ 	.word	0x000045f0


	//   ....[7]....
        /*0060*/ 	.word	0x00004670


	//   ....[8]....
        /*0064*/ 	.word	0x00004780


	//   ....[9]....
        /*0068*/ 	.word	0x00004810


	//   ....[10]....
        /*006c*/ 	.word	0x000049f0


	//   ....[11]....
        /*0070*/ 	.word	0x00004b50


	//----- nvinfo : EIATTR_COOP_GROUP_MASK_REGIDS
	.align		4
.L_39:
        /*0074*/ 	.byte	0x04, 0x29
        /*0076*/ 	.short	(.L_41 - .L_40)


	//   ....[0]....
.L_40:
        /*0078*/ 	.word	0xffffffff


	//   ....[1]....
        /*007c*/ 	.word	0xffffffff


	//   ....[2]....
        /*0080*/ 	.word	0xffffffff


	//   ....[3]....
        /*0084*/ 	.word	0xffffffff


	//   ....[4]....
        /*0088*/ 	.word	0xffffffff


	//   ....[5]....
        /*008c*/ 	.word	0xffffffff


	//   ....[6]....
        /*0090*/ 	.word	0xffffffff


	//   ....[7]....
        /*0094*/ 	.word	0xffffffff


	//   ....[8]....
        /*0098*/ 	.word	0xffffffff


	//   ....[9]....
        /*009c*/ 	.word	0xffffffff


	//   ....[10]....
        /*00a0*/ 	.word	0xffffffff


	//   ....[11]....
        /*00a4*/ 	.word	0xffffffff


	//   ....[12]....
        /*00a8*/ 	.word	0xffffffff


	//----- nvinfo : EIATTR_COOP_GROUP_INSTR_OFFSETS
	.align		4
.L_41:
        /*00ac*/ 	.byte	0x04, 0x28
        /*00ae*/ 	.short	(.L_43 - .L_42)


	//   ....[0]....
.L_42:
        /*00b0*/ 	.word	0x00000090


	//   ....[1]....
        /*00b4*/ 	.word	0x000004d0


	//   ....[2]....
        /*00b8*/ 	.word	0x00000640


	//   ....[3]....
        /*00bc*/ 	.word	0x000007e0


	//   ....[4]....
        /*00c0*/ 	.word	0x000008e0


	//   ....[5]....
        /*00c4*/ 	.word	0x00000a50


	//   ....[6]....
        /*00c8*/ 	.word	0x00000bf0


	//   ....[7]....
        /*00cc*/ 	.word	0x00001d90


	//   ....[8]....
        /*00d0*/ 	.word	0x00002b70


	//   ....[9]....
        /*00d4*/ 	.word	0x00002d80


	//   ....[10]....
        /*00d8*/ 	.word	0x00002db0


	//   ....[11]....
        /*00dc*/ 	.word	0x000039f0


	//   ....[12]....
        /*00e0*/ 	.word	0x00003c20


	//----- nvinfo : EIATTR_VRC_CTA_INIT_COUNT
	.align		4
.L_43:
        /*00e4*/ 	.byte	0x02, 0x4a
        /*00e6*/ 	.byte	0x80
	.zero		1


	//----- nvinfo : EIATTR_SYSCALL_OFFSETS
	.align		4
        /*00e8*/ 	.byte	0x04, 0x46
        /*00ea*/ 	.short	(.L_45 - .L_44)


	//   ....[0]....
.L_44:
        /*00ec*/ 	.word	0x00005600


	//   ....[1]....
        /*00f0*/ 	.word	0x000056f0


	//   ....[2]....
        /*00f4*/ 	.word	0x00005e50


	//   ....[3]....
        /*00f8*/ 	.word	0x00006700


	//   ....[4]....
        /*00fc*/ 	.word	0x00006f80


	//   ....[5]....
        /*0100*/ 	.word	0x00007800


	//----- nvinfo : EIATTR_MBARRIER_INSTR_OFFSETS
	.align		4
.L_45:
        /*0104*/ 	.byte	0x04, 0x39
        /*0106*/ 	.short	(.L_47 - .L_46)


	//   ....[0]....
.L_46:
        /*0108*/ 	.word	0x000005b0
        /*010c*/ 	.word	0x000000ff
        /*0110*/ 	.word	0x00000000
        /*0114*/ 	.short	0x0100
        /*0116*/ 	.byte	0x05
	.zero		1


	//   ....[1]....
        /*0118*/ 	.word	0x000005c0
        /*011c*/ 	.word	0x000000ff
        /*0120*/ 	.word	0x00000020
        /*0124*/ 	.short	0x0100
        /*0126*/ 	.byte	0x05
	.zero		1


	//   ....[2]....
        /*0128*/ 	.word	0x000005d0
        /*012c*/ 	.word	0x000000ff
        /*0130*/ 	.word	0x00000008
        /*0134*/ 	.short	0x0100
        /*0136*/ 	.byte	0x05
	.zero		1


	//   ....[3]....
        /*0138*/ 	.word	0x000005e0
        /*013c*/ 	.word	0x000000ff
        /*0140*/ 	.word	0x00000028
        /*0144*/ 	.short	0x0100
        /*0146*/ 	.byte	0x05
	.zero		1


	//   ....[4]....
        /*0148*/ 	.word	0x000005f0
        /*014c*/ 	.word	0x000000ff
        /*0150*/ 	.word	0x00000010
        /*0154*/ 	.short	0x0100
        /*0156*/ 	.byte	0x05
	.zero		1


	//   ....[5]....
        /*0158*/ 	.word	0x00000600
        /*015c*/ 	.word	0x000000ff
        /*0160*/ 	.word	0x00000030
        /*0164*/ 	.short	0x0100
        /*0166*/ 	.byte	0x05
	.zero		1


	//   ....[6]....
        /*0168*/ 	.word	0x00000610
        /*016c*/ 	.word	0x000000ff
        /*0170*/ 	.word	0x00000018
        /*0174*/ 	.short	0x0100
        /*0176*/ 	.byte	0x05
	.zero		1


	//   ....[7]....
        /*0178*/ 	.word	0x00000620
        /*017c*/ 	.word	0x000000ff
        /*0180*/ 	.word	0x00000038
        /*0184*/ 	.short	0x0100
        /*0186*/ 	.byte	0x05
	.zero		1


	//   ....[8]....
        /*0188*/ 	.word	0x00000750
        /*018c*/ 	.word	0x000000ff
        /*0190*/ 	.word	0x00000040
        /*0194*/ 	.short	0x0100
        /*0196*/ 	.byte	0x07
	.zero		1


	//   ....[9]....
        /*0198*/ 	.word	0x00000760
        /*019c*/ 	.word	0x000000ff
        /*01a0*/ 	.word	0x00000060
        /*01a4*/ 	.short	0x0100
        /*01a6*/ 	.byte	0x07
	.zero		1


	//   ....[10]....
        /*01a8*/ 	.word	0x00000770
        /*01ac*/ 	.word	0x000000ff
        /*01b0*/ 	.word	0x00000048
        /*01b4*/ 	.short	0x0100
        /*01b6*/ 	.byte	0x07
	.zero		1


	//   ....[11]....
        /*01b8*/ 	.word	0x00000780
        /*01bc*/ 	.word	0x000000ff
        /*01c0*/ 	.word	0x00000068
        /*01c4*/ 	.short	0x0100
        /*01c6*/ 	.byte	0x07
	.zero		1


	//   ....[12]....
        /*01c8*/ 	.word	0x00000790
        /*01cc*/ 	.word	0x000000ff
        /*01d0*/ 	.word	0x00000050
        /*01d4*/ 	.short	0x0100
        /*01d6*/ 	.byte	0x07
	.zero		1


	//   ....[13]....
        /*01d8*/ 	.word	0x000007a0
        /*01dc*/ 	.word	0x000000ff
        /*01e0*/ 	.word	0x00000070
        /*01e4*/ 	.short	0x0100
        /*01e6*/ 	.byte	0x07
	.zero		1


	//   ....[14]....
        /*01e8*/ 	.word	0x000007b0
        /*01ec*/ 	.word	0x000000ff
        /*01f0*/ 	.word	0x00000058
        /*01f4*/ 	.short	0x0100
        /*01f6*/ 	.byte	0x07
	.zero		1


	//   ....[15]....
        /*01f8*/ 	.word	0x000007c0
        /*01fc*/ 	.word	0x000000ff
        /*0200*/ 	.word	0x00000078
        /*0204*/ 	.short	0x0100
        /*0206*/ 	.byte	0x07
	.zero		1


	//   ....[16]....
        /*0208*/ 	.word	0x000008b0
        /*020c*/ 	.word	0x000000ff
        /*0210*/ 	.word	0x00000080
        /*0214*/ 	.short	0x0100
        /*0216*/ 	.byte	0x05
	.zero		1


	//   ....[17]....
        /*0218*/ 	.word	0x000008c0
        /*021c*/ 	.word	0x000000ff
        /*0220*/ 	.word	0x00000088
        /*0224*/ 	.short	0x0100
        /*0226*/ 	.byte	0x05
	.zero		1


	//   ....[18]....
        /*0228*/ 	.word	0x00000a00
        /*022c*/ 	.word	0x000000ff
        /*0230*/ 	.word	0x00000090
        /*0234*/ 	.short	0x0100
        /*0236*/ 	.byte	0x05
	.zero		1


	//   ....[19]....
        /*0238*/ 	.word	0x00000a10
        /*023c*/ 	.word	0x000000ff
        /*0240*/ 	.word	0x000000a0
        /*0244*/ 	.short	0x0100
        /*0246*/ 	.byte	0x05
	.zero		1


	//   ....[20]....
        /*0248*/ 	.word	0x00000a20
        /*024c*/ 	.word	0x000000ff
        /*0250*/ 	.word	0x00000098
        /*0254*/ 	.short	0x0100
        /*0256*/ 	.byte	0x05
	.zero		1


	//   ....[21]....
        /*0258*/ 	.word	0x00000a30
        /*025c*/ 	.word	0x000000ff
        /*0260*/ 	.word	0x000000a8
        /*0264*/ 	.short	0x0100
        /*0266*/ 	.byte	0x05
	.zero		1


	//   ....[22]....
        /*0268*/ 	.word	0x00000b60
        /*026c*/ 	.word	0x000000ff
        /*0270*/ 	.word	0x000000b0
        /*0274*/ 	.short	0x0100
        /*0276*/ 	.byte	0x07
	.zero		1


	//   ....[23]....
        /*0278*/ 	.word	0x00000b70
        /*027c*/ 	.word	0x000000ff
        /*0280*/ 	.word	0x000000d0
        /*0284*/ 	.short	0x0100
        /*0286*/ 	.byte	0x07
	.zero		1


	//   ....[24]....
        /*0288*/ 	.word	0x00000b80
        /*028c*/ 	.word	0x000000ff
        /*0290*/ 	.word	0x000000b8
        /*0294*/ 	.short	0x0100
        /*0296*/ 	.byte	0x07
	.zero		1


	//   ....[25]....
        /*0298*/ 	.word	0x00000b90
        /*029c*/ 	.word	0x000000ff
        /*02a0*/ 	.word	0x000000d8
        /*02a4*/ 	.short	0x0100
        /*02a6*/ 	.byte	0x07
	.zero		1


	//   ....[26]....
        /*02a8*/ 	.word	0x00000ba0
        /*02ac*/ 	.word	0x000000ff
        /*02b0*/ 	.word	0x000000c0
        /*02b4*/ 	.short	0x0100
        /*02b6*/ 	.byte	0x07
	.zero		1


	//   ....[27]....
        /*02b8*/ 	.word	0x00000bb0
        /*02bc*/ 	.word	0x000000ff
        /*02c0*/ 	.word	0x000000e0
        /*02c4*/ 	.short	0x0100
        /*02c6*/ 	.byte	0x07
	.zero		1


	//   ....[28]....
        /*02c8*/ 	.word	0x00000bc0
        /*02cc*/ 	.word	0x000000ff
        /*02d0*/ 	.word	0x000000c8
        /*02d4*/ 	.short	0x0100
        /*02d6*/ 	.byte	0x07
	.zero		1


	//   ....[29]....
        /*02d8*/ 	.word	0x00000bd0
        /*02dc*/ 	.word	0x000000ff
        /*02e0*/ 	.word	0x000000e8
        /*02e4*/ 	.short	0x0100
        /*02e6*/ 	.byte	0x07
	.zero		1


	//   ....[30]....
        /*02e8*/ 	.word	0x00000cc0
        /*02ec*/ 	.word	0x000000ff
        /*02f0*/ 	.word	0x000000f0
        /*02f4*/ 	.short	0x0100
        /*02f6*/ 	.byte	0x05
	.zero		1


	//   ....[31]....
        /*02f8*/ 	.word	0x00000cd0
        /*02fc*/ 	.word	0x000000ff
        /*0300*/ 	.word	0x00000100
        /*0304*/ 	.short	0x0100
        /*0306*/ 	.byte	0x05
	.zero		1


	//   ....[32]....
        /*0308*/ 	.word	0x00000ce0
        /*030c*/ 	.word	0x000000ff
        /*0310*/ 	.word	0x000000f8
        /*0314*/ 	.short	0x0100
        /*0316*/ 	.byte	0x05
	.zero		1


	//   ....[33]....
        /*0318*/ 	.word	0x00000cf0
        /*031c*/ 	.word	0x000000ff
        /*0320*/ 	.word	0x00000108
        /*0324*/ 	.short	0x0100
        /*0326*/ 	.byte	0x05
	.zero		1


	//   ....[34]....
        /*0328*/ 	.word	0x000015d0
        /*032c*/ 	.word	0x00000003
        /*0330*/ 	.word	0x00000100
        /*0334*/ 	.short	0x010a
        /*0336*/ 	.byte	0xff
	.zero		1


	//   ....[35]....
        /*0338*/ 	.word	0x00001600
        /*033c*/ 	.word	0x00000003
        /*0340*/ 	.word	0x000000f0
        /*0344*/ 	.short	0x0101
        /*0346*/ 	.byte	0xff
	.zero		1


	//   ....[36]....
        /*0348*/ 	.word	0x000016d0
        /*034c*/ 	.word	0x000000ff
        /*0350*/ 	.word	0x00000020
        /*0354*/ 	.short	0x010a
        /*0356*/ 	.byte	0x08
	.zero		1


	//   ....[37]....
        /*0358*/ 	.word	0x00001770
        /*035c*/ 	.word	0x000000ff
        /*0360*/ 	.word	0x00000020
        /*0364*/ 	.short	0x010a
        /*0366*/ 	.byte	0x21
	.zero		1


	//   ....[38]....
        /*0368*/ 	.word	0x000018c0
        /*036c*/ 	.word	0x000000ff
        /*0370*/ 	.word	0x00000020
        /*0374*/ 	.short	0x010a
        /*0376*/ 	.byte	0x08
	.zero		1


	//   ....[39]....
        /*0378*/ 	.word	0x00001a30
        /*037c*/ 	.word	0x000000ff
        /*0380*/ 	.word	0x00000088
        /*0384*/ 	.short	0x0101
        /*0386*/ 	.byte	0x04
	.zero		1


	//   ....[40]....
        /*0388*/ 	.word	0x00001a50
        /*038c*/ 	.word	0x000000ff
        /*0390*/ 	.word	0x00000020
        /*0394*/ 	.short	0x010a
        /*0396*/ 	.byte	0x08
	.zero		1


	//   ....[41]....
        /*0398*/ 	.word	0x00001ad0
        /*039c*/ 	.word	0x000000ff
        /*03a0*/ 	.word	0x00000020
        /*03a4*/ 	.short	0x010a
        /*03a6*/ 	.byte	0x19
	.zero		1


	//   ....[42]....
        /*03a8*/ 	.word	0x00001c20
        /*03ac*/ 	.word	0x000000ff
        /*03b0*/ 	.word	0x00000020
        /*03b4*/ 	.short	0x010a
        /*03b6*/ 	.byte	0x08
	.zero		1


	//   ....[43]....
        /*03b8*/ 	.word	0x00001dc0
        /*03bc*/ 	.word	0x00000002
        /*03c0*/ 	.word	0x00000090
        /*03c4*/ 	.short	0x010a
        /*03c6*/ 	.byte	0xff
	.zero		1


	//   ....[44]....
        /*03c8*/ 	.word	0x00001e80
        /*03cc*/ 	.word	0x00000002
        /*03d0*/ 	.word	0x00000000
        /*03d4*/ 	.short	0x0101
        /*03d6*/ 	.byte	0xff
	.zero		1


	//   ....[45]....
        /*03d8*/ 	.word	0x000023e0
        /*03dc*/ 	.word	0x000000ff
        /*03e0*/ 	.word	0x00000000
        /*03e4*/ 	.short	0x010a
        /*03e6*/ 	.byte	0x05
	.zero		1


	//   ....[46]....
        /*03e8*/ 	.word	0x00002470
        /*03ec*/ 	.word	0x000000ff
        /*03f0*/ 	.word	0x00000000
        /*03f4*/ 	.short	0x010a
        /*03f6*/ 	.byte	0x05
	.zero		1


	//   ....[47]....
        /*03f8*/ 	.word	0x00002500
        /*03fc*/ 	.word	0x000000ff
        /*0400*/ 	.word	0x00000000
        /*0404*/ 	.short	0x010a
        /*0406*/ 	.byte	0x05
	.zero		1


	//   ....[48]....
        /*0408*/ 	.word	0x000025a0
        /*040c*/ 	.word	0x00000000
        /*0410*/ 	.word	0x00000000
        /*0414*/ 	.short	0x010a
        /*0416*/ 	.byte	0xff
	.zero		1


	//   ....[49]....
        /*0418*/ 	.word	0x000026c0
        /*041c*/ 	.word	0x00000000
        /*0420*/ 	.word	0x000000f0
        /*0424*/ 	.short	0x010a
        /*0426*/ 	.byte	0xff
	.zero		1


	//   ....[50]....
        /*0428*/ 	.word	0x00002720
        /*042c*/ 	.word	0x00000004
        /*0430*/ 	.word	0x00000000
        /*0434*/ 	.short	0x0101
        /*0436*/ 	.byte	0xff
	.zero		1


	//   ....[51]....
        /*0438*/ 	.word	0x00002740
        /*043c*/ 	.word	0x000000ff
        /*0440*/ 	.word	0x000000a0
        /*0444*/ 	.short	0x010a
        /*0446*/ 	.byte	0x05
	.zero		1


	//   ....[52]....
        /*0448*/ 	.word	0x00002860
        /*044c*/ 	.word	0x00000000
        /*0450*/ 	.word	0x00000090
        /*0454*/ 	.short	0x010a
        /*0456*/ 	.byte	0xff
	.zero		1


	//   ....[53]....
        /*0458*/ 	.word	0x00002970
        /*045c*/ 	.word	0x00000000
        /*0460*/ 	.word	0x00000000
        /*0464*/ 	.short	0x0101
        /*0466*/ 	.byte	0xff
	.zero		1


	//   ....[54]....
        /*0468*/ 	.word	0x00002a00
        /*046c*/ 	.word	0x000000ff
        /*0470*/ 	.word	0x000000a0
        /*0474*/ 	.short	0x0106
        /*0476*/ 	.byte	0x05
	.zero		1


	//   ....[55]....
        /*0478*/ 	.word	0x00002a20
        /*047c*/ 	.word	0x000000ff
        /*0480*/ 	.word	0x000000a0
        /*0484*/ 	.short	0x010a
        /*0486*/ 	.byte	0x05
	.zero		1


	//   ....[56]....
        /*0488*/ 	.word	0x00002ab0
        /*048c*/ 	.word	0x000000ff
        /*0490*/ 	.word	0x000000a0
        /*0494*/ 	.short	0x0106
        /*0496*/ 	.byte	0x04
	.zero		1


	//   ....[57]....
        /*0498*/ 	.word	0x00002af0
        /*049c*/ 	.word	0x00000000
        /*04a0*/ 	.word	0x000000a0
        /*04a4*/ 	.short	0x010a
        /*04a6*/ 	.byte	0xff
	.zero		1


	//   ....[58]....
        /*04a8*/ 	.word	0x000030a0
        /*04ac*/ 	.word	0x00000000
        /*04b0*/ 	.word	0x00000090
        /*04b4*/ 	.short	0x010a
        /*04b6*/ 	.byte	0xff
	.zero		1


	//   ....[59]....
        /*04b8*/ 	.word	0x000031b0
        /*04bc*/ 	.word	0x00000003
        /*04c0*/ 	.word	0x00000000
        /*04c4*/ 	.short	0x0101
        /*04c6*/ 	.byte	0xff
	.zero		1


	//   ....[60]....
        /*04c8*/ 	.word	0x000031c0
        /*04cc*/ 	.word	0x000000ff
        /*04d0*/ 	.word	0x00000000
        /*04d4*/ 	.short	0x010a
        /*04d6*/ 	.byte	0x07
	.zero		1


	//   ....[61]....
        /*04d8*/ 	.word	0x00003240
        /*04dc*/ 	.word	0x000000ff
        /*04e0*/ 	.word	0x000000d0
        /*04e4*/ 	.short	0x010a
        /*04e6*/ 	.byte	0x06
	.zero		1


	//   ....[62]....
        /*04e8*/ 	.word	0x00003310
        /*04ec*/ 	.word	0x000000ff
        /*04f0*/ 	.word	0x00000000
        /*04f4*/ 	.short	0x010a
        /*04f6*/ 	.byte	0x0a
	.zero		1


	//   ....[63]....
        /*04f8*/ 	.word	0x00003440
        /*04fc*/ 	.word	0x000000ff
        /*0500*/ 	.word	0x00000000
        /*0504*/ 	.short	0x010a
        /*0506*/ 	.byte	0x22
	.zero		1


	//   ....[64]....
        /*0508*/ 	.word	0x00003820
        /*050c*/ 	.word	0x000000ff
        /*0510*/ 	.word	0x00000000
        /*0514*/ 	.short	0x010a
        /*0516*/ 	.byte	0x06
	.zero		1


	//   ....[65]....
        /*0518*/ 	.word	0x000038b0
        /*051c*/ 	.word	0x000000ff
        /*0520*/ 	.word	0x00000000
        /*0524*/ 	.short	0x010a
        /*0526*/ 	.byte	0x06
	.zero		1


	//   ....[66]....
        /*0528*/ 	.word	0x00003940
        /*052c*/ 	.word	0x000000ff
        /*0530*/ 	.word	0x00000000
        /*0534*/ 	.short	0x010a
        /*0536*/ 	.byte	0x06
	.zero		1


	//   ....[67]....
        /*0538*/ 	.word	0x000039d0
        /*053c*/ 	.word	0x000000ff
        /*0540*/ 	.word	0x00000000
        /*0544*/ 	.short	0x010a
        /*0546*/ 	.byte	0x07
	.zero		1


	//   ....[68]....
        /*0548*/ 	.word	0x00003e50
        /*054c*/ 	.word	0x00000000
        /*0550*/ 	.word	0x00000090
        /*0554*/ 	.short	0x010a
        /*0556*/ 	.byte	0xff
	.zero		1


	//   ....[69]....
        /*0558*/ 	.word	0x00003f10
        /*055c*/ 	.word	0x00000000
        /*0560*/ 	.word	0x00000000
        /*0564*/ 	.short	0x0101
        /*0566*/ 	.byte	0xff
	.zero		1


	//   ....[70]....
        /*0568*/ 	.word	0x00004230
        /*056c*/ 	.word	0x000000ff
        /*0570*/ 	.word	0x00000088
        /*0574*/ 	.short	0x010a
        /*0576*/ 	.byte	0x07
	.zero		1


	//   ....[71]....
        /*0578*/ 	.word	0x00004420
        /*057c*/ 	.word	0x000000ff
        /*0580*/ 	.word	0x00000060
        /*0584*/ 	.short	0x010a
        /*0586*/ 	.byte	0x07
	.zero		1


	//   ....[72]....
        /*0588*/ 	.word	0x00004590
        /*058c*/ 	.word	0x000000ff
        /*0590*/ 	.word	0x00000040
        /*0594*/ 	.short	0x010b
        /*0596*/ 	.byte	0x07
	.zero		1


	//   ....[73]....
        /*0598*/ 	.word	0x000045a0
        /*059c*/ 	.word	0x000000ff
        /*05a0*/ 	.word	0x00000000
        /*05a4*/ 	.short	0x0101
        /*05a6*/ 	.byte	0x08
	.zero		1


	//   ....[74]....
        /*05a8*/ 	.word	0x000045c0
        /*05ac*/ 	.word	0x000000ff
        /*05b0*/ 	.word	0x00000068
        /*05b4*/ 	.short	0x010a
        /*05b6*/ 	.byte	0x07
	.zero		1


	//   ....[75]....
        /*05b8*/ 	.word	0x00004720
        /*05bc*/ 	.word	0x000000ff
        /*05c0*/ 	.word	0x00000048
        /*05c4*/ 	.short	0x010b
        /*05c6*/ 	.byte	0x07
	.zero		1


	//   ....[76]....
        /*05c8*/ 	.word	0x00004730
        /*05cc*/ 	.word	0x000000ff
        /*05d0*/ 	.word	0x00000000
        /*05d4*/ 	.short	0x0101
        /*05d6*/ 	.byte	0x08
	.zero		1


	//   ....[77]....
        /*05d8*/ 	.word	0x00004740
        /*05dc*/ 	.word	0x000000ff
        /*05e0*/ 	.word	0x00000070
        /*05e4*/ 	.short	0x010a
        /*05e6*/ 	.byte	0x07
	.zero		1


	//   ....[78]....
        /*05e8*/ 	.word	0x000048e0
        /*05ec*/ 	.word	0x000000ff
        /*05f0*/ 	.word	0x00000050
        /*05f4*/ 	.short	0x010b
        /*05f6*/ 	.byte	0x07
	.zero		1


	//   ....[79]....
        /*05f8*/ 	.word	0x00004950
        /*05fc*/ 	.word	0x000000ff
        /*0600*/ 	.word	0x00000000
        /*0604*/ 	.short	0x0101
        /*0606*/ 	.byte	0x08
	.zero		1


	//   ....[80]....
        /*0608*/ 	.word	0x00004980
        /*060c*/ 	.word	0x000000ff
        /*0610*/ 	.word	0x00000078
        /*0614*/ 	.short	0x010a
        /*0616*/ 	.byte	0x07
	.zero		1


	//   ....[81]....
        /*0618*/ 	.word	0x00004b90
        /*061c*/ 	.word	0x000000ff
        /*0620*/ 	.word	0x00000058
        /*0624*/ 	.short	0x010b
        /*0626*/ 	.byte	0x07
	.zero		1


	//   ....[82]....
        /*0628*/ 	.word	0x00004bb0
        /*062c*/ 	.word	0x000000ff
        /*0630*/ 	.word	0x00000000
        /*0634*/ 	.short	0x0101
        /*0636*/ 	.byte	0x0d
	.zero		1


	//   ....[83]....
        /*0638*/ 	.word	0x00004be0
        /*063c*/ 	.word	0x000000ff
        /*0640*/ 	.word	0x00000060
        /*0644*/ 	.short	0x010a
        /*0646*/ 	.byte	0x07
	.zero		1


	//   ....[84]....
        /*0648*/ 	.word	0x00004c00
        /*064c*/ 	.word	0x000000ff
        /*0650*/ 	.word	0x00000068
        /*0654*/ 	.short	0x010a
        /*0656*/ 	.byte	0x07
	.zero		1


	//   ....[85]....
        /*0658*/ 	.word	0x00004c20
        /*065c*/ 	.word	0x000000ff
        /*0660*/ 	.word	0x00000070
        /*0664*/ 	.short	0x010a
        /*0666*/ 	.byte	0x07
	.zero		1


	//   ....[86]....
        /*0668*/ 	.word	0x00004c60
        /*066c*/ 	.word	0x00000000
        /*0670*/ 	.word	0x00000078
        /*0674*/ 	.short	0x010a
        /*0676*/ 	.byte	0xff
	.zero		1


	//   ....[87]....
        /*0678*/ 	.word	0x00004fc0
        /*067c*/ 	.word	0x00000000
        /*0680*/ 	.word	0x00000090
        /*0684*/ 	.short	0x010a
        /*0686*/ 	.byte	0xff
	.zero		1


	//   ....[88]....
        /*0688*/ 	.word	0x000050d0
        /*068c*/ 	.word	0x00000000
        /*0690*/ 	.word	0x00000000
        /*0694*/ 	.short	0x0101
        /*0696*/ 	.byte	0xff
	.zero		1


	//   ....[89]....
        /*0698*/ 	.word	0x00005b30
        /*069c*/ 	.word	0x000000ff
        /*06a0*/ 	.word	0x00000040
        /*06a4*/ 	.short	0x010a
        /*06a6*/ 	.byte	0x30
	.zero		1


	//   ....[90]....
        /*06a8*/ 	.word	0x00005ba0
        /*06ac*/ 	.word	0x0000004f
        /*06b0*/ 	.word	0x000000b0
        /*06b4*/ 	.short	0x010a
        /*06b6*/ 	.byte	0xff
	.zero		1


	//   ....[91]....
        /*06b8*/ 	.word	0x00005c50
        /*06bc*/ 	.word	0x000000ff
        /*06c0*/ 	.word	0x00000040
        /*06c4*/ 	.short	0x010a
        /*06c6*/ 	.byte	0x30
	.zero		1


	//   ....[92]....
        /*06c8*/ 	.word	0x00005d30
        /*06cc*/ 	.word	0x0000004f
        /*06d0*/ 	.word	0x000000b0
        /*06d4*/ 	.short	0x010a
        /*06d6*/ 	.byte	0xff
	.zero		1


	//   ....[93]....
        /*06d8*/ 	.word	0x00006460
        /*06dc*/ 	.word	0x00000000
        /*06e0*/ 	.word	0x00000000
        /*06e4*/ 	.short	0x0101
        /*06e6*/ 	.byte	0xff
	.zero		1


	//   ....[94]....
        /*06e8*/ 	.word	0x00006470
        /*06ec*/ 	.word	0x00000003
        /*06f0*/ 	.word	0x00000040
        /*06f4*/ 	.short	0x010a
        /*06f6*/ 	.byte	0xff
	.zero		1


	//   ....[95]....
        /*06f8*/ 	.word	0x00006530
        /*06fc*/ 	.word	0x00000003
        /*0700*/ 	.word	0x00000040
        /*0704*/ 	.short	0x010a
        /*0706*/ 	.byte	0xff
	.zero		1


	//   ....[96]....
        /*0708*/ 	.word	0x00006ce0
        /*070c*/ 	.word	0x00000026
        /*0710*/ 	.word	0x00000000
        /*0714*/ 	.short	0x0101
        /*0716*/ 	.byte	0xff
	.zero		1


	//   ....[97]....
        /*0718*/ 	.word	0x00006d00
        /*071c*/ 	.word	0x00000053
        /*0720*/ 	.word	0x00000040
        /*0724*/ 	.short	0x010a
        /*0726*/ 	.byte	0xff
	.zero		1


	//   ....[98]....
        /*0728*/ 	.word	0x00006db0
        /*072c*/ 	.word	0x00000053
        /*0730*/ 	.word	0x00000040
        /*0734*/ 	.short	0x010a
        /*0736*/ 	.byte	0xff
	.zero		1


	//   ....[99]....
        /*0738*/ 	.word	0x00007560
        /*073c*/ 	.word	0x00000026
        /*0740*/ 	.word	0x00000000
        /*0744*/ 	.short	0x0101
        /*0746*/ 	.byte	0xff
	.zero		1


	//   ....[100]....
        /*0748*/ 	.word	0x00007580
        /*074c*/ 	.word	0x00000058
        /*0750*/ 	.word	0x00000040
        /*0754*/ 	.short	0x010a
        /*0756*/ 	.byte	0xff
	.zero		1


	//   ....[101]....
        /*0758*/ 	.word	0x00007630
        /*075c*/ 	.word	0x00000058
        /*0760*/ 	.word	0x00000040
        /*0764*/ 	.short	0x010a
        /*0766*/ 	.byte	0xff
	.zero		1


	//   ....[102]....
        /*0768*/ 	.word	0x00007970
        /*076c*/ 	.word	0x000000ff
        /*0770*/ 	.word	0x00000000
        /*0774*/ 	.short	0x0101
        /*0776*/ 	.byte	0x05
	.zero		1


	//   ....[103]....
        /*0778*/ 	.word	0x00007e40
        /*077c*/ 	.word	0x00000002
        /*0780*/ 	.word	0x00000000
        /*0784*/ 	.short	0x0101
        /*0786*/ 	.byte	0xff
	.zero		1


	//   ....[104]....
        /*0788*/ 	.word	0x000080b0
        /*078c*/ 	.word	0x000000ff
        /*0790*/ 	.word	0x00000000
        /*0794*/ 	.short	0x0101
        /*0796*/ 	.byte	0x04
	.zero		1


	//   ....[105]....
        /*0798*/ 	.word	0x000080d0
        /*079c*/ 	.word	0x00000003
        /*07a0*/ 	.word	0x00000100
        /*07a4*/ 	.short	0x010a
        /*07a6*/ 	.byte	0xff
	.zero		1


	//   ....[106]....
        /*07a8*/ 	.word	0x00008130
        /*07ac*/ 	.word	0x00000002
        /*07b0*/ 	.word	0x00000020
        /*07b4*/ 	.short	0x010a
        /*07b6*/ 	.byte	0xff
	.zero		1


	//   ....[107]....
        /*07b8*/ 	.word	0x00008190
        /*07bc*/ 	.word	0x00000002
        /*07c0*/ 	.word	0x00000020
        /*07c4*/ 	.short	0x010a
        /*07c6*/ 	.byte	0xff
	.zero		1


	//   ....[108]....
        /*07c8*/ 	.word	0x000081e0
        /*07cc*/ 	.word	0x00000002
        /*07d0*/ 	.word	0x00000090
        /*07d4*/ 	.short	0x010a
        /*07d6*/ 	.byte	0xff
	.zero		1


	//   ....[109]....
        /*07d8*/ 	.word	0x00008240
        /*07dc*/ 	.word	0x00000000
        /*07e0*/ 	.word	0x00000000
        /*07e4*/ 	.short	0x010a
        /*07e6*/ 	.byte	0xff
	.zero		1


	//   ....[110]....
        /*07e8*/ 	.word	0x000082a0
        /*07ec*/ 	.word	0x00000000
        /*07f0*/ 	.word	0x00000000
        /*07f4*/ 	.short	0x010a
        /*07f6*/ 	.byte	0xff
	.zero		1


	//   ....[111]....
        /*07f8*/ 	.word	0x00008300
        /*07fc*/ 	.word	0x00000000
        /*0800*/ 	.word	0x00000000
        /*0804*/ 	.short	0x010a
        /*0806*/ 	.byte	0xff
	.zero		1


	//   ....[112]....
        /*0808*/ 	.word	0x00008350
        /*080c*/ 	.word	0x00000000
        /*0810*/ 	.word	0x000000f0
        /*0814*/ 	.short	0x010a
        /*0816*/ 	.byte	0xff
	.zero		1


	//   ....[113]....
        /*0818*/ 	.word	0x000083b0
        /*081c*/ 	.word	0x00000000
        /*0820*/ 	.word	0x000000a0
        /*0824*/ 	.short	0x010a
        /*0826*/ 	.byte	0xff
	.zero		1


	//   ....[114]....
        /*0828*/ 	.word	0x00008400
        /*082c*/ 	.word	0x00000000
        /*0830*/ 	.word	0x00000090
        /*0834*/ 	.short	0x010a
        /*0836*/ 	.byte	0xff
	.zero		1


	//   ....[115]....
        /*0838*/ 	.word	0x00008460
        /*083c*/ 	.word	0x00000000
        /*0840*/ 	.word	0x000000a0
        /*0844*/ 	.short	0x010a
        /*0846*/ 	.byte	0xff
	.zero		1


	//   ....[116]....
        /*0848*/ 	.word	0x000084b0
        /*084c*/ 	.word	0x00000000
        /*0850*/ 	.word	0x00000090
        /*0854*/ 	.short	0x010a
        /*0856*/ 	.byte	0xff
	.zero		1


	//   ....[117]....
        /*0858*/ 	.word	0x00008510
        /*085c*/ 	.word	0x00000003
        /*0860*/ 	.word	0x000000d0
        /*0864*/ 	.short	0x010a
        /*0866*/ 	.byte	0xff
	.zero		1


	//   ....[118]....
        /*0868*/ 	.word	0x00008570
        /*086c*/ 	.word	0x00000000
        /*0870*/ 	.word	0x00000000
        /*0874*/ 	.short	0x010a
        /*0876*/ 	.byte	0xff
	.zero		1


	//   ....[119]....
        /*0878*/ 	.word	0x000085d0
        /*087c*/ 	.word	0x00000000
        /*0880*/ 	.word	0x00000000
        /*0884*/ 	.short	0x010a
        /*0886*/ 	.byte	0xff
	.zero		1


	//   ....[120]....
        /*0888*/ 	.word	0x00008630
        /*088c*/ 	.word	0x00000000
        /*0890*/ 	.word	0x00000000
        /*0894*/ 	.short	0x010a
        /*0896*/ 	.byte	0xff
	.zero		1


	//   ....[121]....
        /*0898*/ 	.word	0x00008690
        /*089c*/ 	.word	0x00000000
        /*08a0*/ 	.word	0x00000000
        /*08a4*/ 	.short	0x010a
        /*08a6*/ 	.byte	0xff
	.zero		1


	//   ....[122]....
        /*08a8*/ 	.word	0x000086f0
        /*08ac*/ 	.word	0x00000000
        /*08b0*/ 	.word	0x00000000
        /*08b4*/ 	.short	0x010a
        /*08b6*/ 	.byte	0xff
	.zero		1


	//   ....[123]....
        /*08b8*/ 	.word	0x00008740
        /*08bc*/ 	.word	0x00000000
        /*08c0*/ 	.word	0x00000090
        /*08c4*/ 	.short	0x010a
        /*08c6*/ 	.byte	0xff
	.zero		1


	//   ....[124]....
        /*08c8*/ 	.word	0x000087a0
        /*08cc*/ 	.word	0x00000000
        /*08d0*/ 	.word	0x00000088
        /*08d4*/ 	.short	0x010a
        /*08d6*/ 	.byte	0xff
	.zero		1


	//   ....[125]....
        /*08d8*/ 	.word	0x00008800
        /*08dc*/ 	.word	0x00000003
        /*08e0*/ 	.word	0x00000060
        /*08e4*/ 	.short	0x010a
        /*08e6*/ 	.byte	0xff
	.zero		1


	//   ....[126]....
        /*08e8*/ 	.word	0x00008860
        /*08ec*/ 	.word	0x00000003
        /*08f0*/ 	.word	0x00000068
        /*08f4*/ 	.short	0x010a
        /*08f6*/ 	.byte	0xff
	.zero		1


	//   ....[127]....
        /*08f8*/ 	.word	0x000088c0
        /*08fc*/ 	.word	0x00000003
        /*0900*/ 	.word	0x00000070
        /*0904*/ 	.short	0x010a
        /*0906*/ 	.byte	0xff
	.zero		1


	//   ....[128]....
        /*0908*/ 	.word	0x00008920
        /*090c*/ 	.word	0x00000003
        /*0910*/ 	.word	0x00000078
        /*0914*/ 	.short	0x010a
        /*0916*/ 	.byte	0xff
	.zero		1


	//   ....[129]....
        /*0918*/ 	.word	0x00008980
        /*091c*/ 	.word	0x00000000
        /*0920*/ 	.word	0x00000060
        /*0924*/ 	.short	0x010a
        /*0926*/ 	.byte	0xff
	.zero		1


	//   ....[130]....
        /*0928*/ 	.word	0x000089e0
        /*092c*/ 	.word	0x00000000
        /*0930*/ 	.word	0x00000068
        /*0934*/ 	.short	0x010a
        /*0936*/ 	.byte	0xff
	.zero		1


	//   ....[131]....
        /*0938*/ 	.word	0x00008a40
        /*093c*/ 	.word	0x00000000
        /*0940*/ 	.word	0x00000070
        /*0944*/ 	.short	0x010a
        /*0946*/ 	.byte	0xff
	.zero		1


	//   ....[132]....
        /*0948*/ 	.word	0x00008a90
        /*094c*/ 	.word	0x00000000
        /*0950*/ 	.word	0x00000090
        /*0954*/ 	.short	0x010a
        /*0956*/ 	.byte	0xff
	.zero		1


	//   ....[133]....
        /*0958*/ 	.word	0x00008af0
        /*095c*/ 	.word	0x00000002
        /*0960*/ 	.word	0x00000040
        /*0964*/ 	.short	0x010a
        /*0966*/ 	.byte	0xff
	.zero		1


	//   ....[134]....
        /*0968*/ 	.word	0x00008b40
        /*096c*/ 	.word	0x0000004f
        /*0970*/ 	.word	0x000000b0
        /*0974*/ 	.short	0x010a
        /*0976*/ 	.byte	0xff
	.zero		1


	//   ....[135]....
        /*0978*/ 	.word	0x00008b90
        /*097c*/ 	.word	0x00000003
        /*0980*/ 	.word	0x00000040
        /*0984*/ 	.short	0x010a
        /*0986*/ 	.byte	0xff
	.zero		1


	//   ....[136]....
        /*0988*/ 	.word	0x00008be0
        /*098c*/ 	.word	0x00000053
        /*0990*/ 	.word	0x00000040
        /*0994*/ 	.short	0x010a
        /*0996*/ 	.byte	0xff
	.zero		1


	//   ....[137]....
        /*0998*/ 	.word	0x00008c30
        /*099c*/ 	.word	0x00000058
        /*09a0*/ 	.word	0x00000040
        /*09a4*/ 	.short	0x010a
        /*09a6*/ 	.byte	0xff
	.zero		1


	//----- nvinfo : EIATTR_NUM_MBARRIERS
	.align		4
.L_47:
        /*09a8*/ 	.byte	0x03, 0x38
        /*09aa*/ 	.short	0x0022


	//----- nvinfo : EIATTR_EXIT_INSTR_OFFSETS
	.align		4
        /*09ac*/ 	.byte	0x04, 0x1c
        /*09ae*/ 	.short	(.L_49 - .L_48)


	//   ....[0]....
.L_48:
        /*09b0*/ 	.word	0x000025d0


	//   ....[1]....
        /*09b4*/ 	.word	0x00002ac0


	//   ....[2]....
        /*09b8*/ 	.word	0x00002b20


	//   ....[3]....
        /*09bc*/ 	.word	0x00003c30


	//   ....[4]....
        /*09c0*/ 	.word	0x00004c90


	//   ....[5]....
        /*09c4*/ 	.word	0x00004cd0


	//   ....[6]....
        /*09c8*/ 	.word	0x00007fa0


	//   ....[7]....
        /*09cc*/ 	.word	0x00008020


	//   ....[8]....
        /*09d0*/ 	.word	0x00008050


	//   ....[9]....
        /*09d4*/ 	.word	0x000080c0


	//----- nvinfo : EIATTR_MAX_THREADS
	.align		4
.L_49:
        /*09d8*/ 	.byte	0x04, 0x05
        /*09da*/ 	.short	(.L_51 - .L_50)
.L_50:
        /*09dc*/ 	.word	0x00000100
        /*09e0*/ 	.word	0x00000001
        /*09e4*/ 	.word	0x00000001


	//----- nvinfo : EIATTR_CRS_STACK_SIZE
	.align		4
.L_51:
        /*09e8*/ 	.byte	0x04, 0x1e
        /*09ea*/ 	.short	(.L_53 - .L_52)
.L_52:
        /*09ec*/ 	.word	0x00000000


	//----- nvinfo : EIATTR_CBANK_PARAM_SIZE
	.align		4
.L_53:
        /*09f0*/ 	.byte	0x03, 0x19
        /*09f2*/ 	.short	0x0800


	//----- nvinfo : EIATTR_PARAM_CBANK
	.align		4
        /*09f4*/ 	.byte	0x04, 0x0a
        /*09f6*/ 	.short	(.L_55 - .L_54)
	.align		4
.L_54:
        /*09f8*/ 	.word	index@(.nv.constant0._ZN7cutlass13device_kernelINS_4gemm6kernel13GemmUniversalIN4cute5tupleIJiiiiEEENS1_10collective13CollectiveMmaINS1_35MainloopSm100TmaUmmaWarpSpecializedILi4ELi2ELi4ENS5_IJNS4_1CILi1EEESB_SB_EEEEENS5_IJNSA_ILi64EEENSA_ILi128EEESF_EEENS_10bfloat16_tENS5_IJSB_llEEESH_NS5_IJlSB_lEEENS4_8TiledMMAINS4_8MMA_AtomIJNS4_20SM100_MMA_F16BF16_SSISH_SH_fLi64ELi128ELNS4_4UMMA5MajorE1ELSO_0ELNSN_7ScaleInE0ELSP_0EEEEEENS4_6LayoutISC_NS5_IJNSA_ILi0EEEST_ST_EEEEENS5_IJNS4_10UnderscoreESW_SW_EEEEENS4_13SM90_TMA_LOADENS4_14ComposedLayoutINS4_7SwizzleILi3ELi4ELi3EEENS4_18smem_ptr_flag_bitsILi16EEENSS_INS5_IJSE_NSA_ILi8EEEEEENS5_IJSB_SE_EEEEEEEvNS4_8identityESZ_NS10_IS12_S14_NSS_INS5_IJS15_SE_EEENS5_IJSE_SB_EEEEEEEvS1A_EENS_8epilogue10collective18CollectiveEpilogueINS1G_23Sm100TmaWarpSpecializedILi4ELi2ELi16ELb1ELb0EEEJSG_NS5_IJNSS_ISE_SB_EENSS_INSA_ILi32EEESB_EEEEESH_SJ_SH_SJ_NS1G_6fusion15FusionCallbacksIS1K_NS1P_17LinearCombinationISH_fSH_fLNS_15FloatRoundStyleE2EEESG_S1O_JEEENS4_5SM1004TMEM4LOAD26SM100_TMEM_LOAD_16dp256b4xESZ_NS10_INS11_ILi2ELi4ELi3EEES14_NSS_INS5_IJS15_S1M_EEENS5_IJS1M_SB_EEEEEEENS4_17SM75_U32x4_LDSM_NENS4_14SM90_TMA_STOREES23_NS4_17SM90_U32x4_STSM_NENS4_39AutoVectorizingCopyWithAssumedAlignmentILi128EEEEEEvvEEEEvNT_6ParamsE)
        /*09fc*/ 	.short	0x0380
        /*09fe*/ 	.short	0x0800


	//----- nvinfo : EIATTR_SW_WAR
	.align		4
.L_55:
        /*0a00*/ 	.byte	0x04, 0x36
        /*0a02*/ 	.short	(.L_57 - .L_56)
.L_56:
        /*0a04*/ 	.word	0x00000008
.L_57:


//--------------------- .nv.callgraph             --------------------------
	.section	.nv.callgraph,"",@"SHT_CUDA_CALLGRAPH"
	.align	4
	.sectionentsize	8
	.align		4
        /*0000*/ 	.word	0x00000000
	.align		4
        /*0004*/ 	.word	0xffffffff
	.align		4
        /*0008*/ 	.word	index@(_ZN7cutlass13device_kernelINS_4gemm6kernel13GemmUniversalIN4cute5tupleIJiiiiEEENS1_10collective13CollectiveMmaINS1_35MainloopSm100TmaUmmaWarpSpecializedILi4ELi2ELi4ENS5_IJNS4_1CILi1EEESB_SB_EEEEENS5_IJNSA_ILi64EEENSA_ILi128EEESF_EEENS_10bfloat16_tENS5_IJSB_llEEESH_NS5_IJlSB_lEEENS4_8TiledMMAINS4_8MMA_AtomIJNS4_20SM100_MMA_F16BF16_SSISH_SH_fLi64ELi128ELNS4_4UMMA5MajorE1ELSO_0ELNSN_7ScaleInE0ELSP_0EEEEEENS4_6LayoutISC_NS5_IJNSA_ILi0EEEST_ST_EEEEENS5_IJNS4_10UnderscoreESW_SW_EEEEENS4_13SM90_TMA_LOADENS4_14ComposedLayoutINS4_7SwizzleILi3ELi4ELi3EEENS4_18smem_ptr_flag_bitsILi16EEENSS_INS5_IJSE_NSA_ILi8EEEEEENS5_IJSB_SE_EEEEEEEvNS4_8identityESZ_NS10_IS12_S14_NSS_INS5_IJS15_SE_EEENS5_IJSE_SB_EEEEEEEvS1A_EENS_8epilogue10collective18CollectiveEpilogueINS1G_23Sm100TmaWarpSpecializedILi4ELi2ELi16ELb1ELb0EEEJSG_NS5_IJNSS_ISE_SB_EENSS_INSA_ILi32EEESB_EEEEESH_SJ_SH_SJ_NS1G_6fusion15FusionCallbacksIS1K_NS1P_17LinearCombinationISH_fSH_fLNS_15FloatRoundStyleE2EEESG_S1O_JEEENS4_5SM1004TMEM4LOAD26SM100_TMEM_LOAD_16dp256b4xESZ_NS10_INS11_ILi2ELi4ELi3EEES14_NSS_INS5_IJS15_S1M_EEENS5_IJS1M_SB_EEEEEEENS4_17SM75_U32x4_LDSM_NENS4_14SM90_TMA_STOREES23_NS4_17SM90_U32x4_STSM_NENS4_39AutoVectorizingCopyWithAssumedAlignmentILi128EEEEEEvvEEEEvNT_6ParamsE)
	.align		4
        /*000c*/ 	.word	index@(__assertfail)
	.align		4
        /*0010*/ 	.word	0x00000000
	.align		4
        /*0014*/ 	.word	0xfffffffe
	.align		4
        /*0018*/ 	.word	0x00000000
	.align		4
        /*001c*/ 	.word	0xfffffffd
	.align		4
        /*0020*/ 	.word	0x00000000
	.align		4
        /*0024*/ 	.word	0xfffffffc


//--------------------- .nv.constant4             --------------------------
	.section	.nv.constant4,"a",@progbits
	.align	8
	.align		8
.nv.constant4:
        /*0000*/ 	.dword	__assertfail
	.align		8
        /*0008*/ 	.dword	__unnamed_1
	.align		8
        /*0010*/ 	.dword	__unnamed_2
	.align		8
        /*0018*/ 	.dword	_ZN40_INTERNAL_b06d4fd4_4_k_cu_6e7dc054_311174cuda3std3__45__cpo5beginE
	.align		8
        /*0020*/ 	.dword	_ZN40_INTERNAL_b06d4fd4_4_k_cu_6e7dc054_311174cuda3std3__45__cpo3endE
	.align		8
        /*0028*/ 	.dword	_ZN40_INTERNAL_b06d4fd4_4_k_cu_6e7dc054_311174cuda3std3__45__cpo6cbeginE
	.align		8
        /*0030*/ 	.dword	_ZN40_INTERNAL_b06d4fd4_4_k_cu_6e7dc054_311174cuda3std3__45__cpo4cendE
	.align		8
        /*0038*/ 	.dword	_ZN40_INTERNAL_b06d4fd4_4_k_cu_6e7dc054_311174cuda3std3__442_GLOBAL__N__b06d4fd4_4_k_cu_6e7dc054_311176ignoreE
	.align		8
        /*0040*/ 	.dword	_ZN40_INTERNAL_b06d4fd4_4_k_cu_6e7dc054_311174cuda3std3__419piecewise_constructE
	.align		8
        /*0048*/ 	.dword	_ZN40_INTERNAL_b06d4fd4_4_k_cu_6e7dc054_311174cuda3std3__48in_placeE
	.align		8
        /*0050*/ 	.dword	_ZN40_INTERNAL_b06d4fd4_4_k_cu_6e7dc054_311174cuda3std6ranges3__45__cpo4swapE
	.align		8
        /*0058*/ 	.dword	_ZN40_INTERNAL_b06d4fd4_4_k_cu_6e7dc054_311174cuda3std6ranges3__45__cpo9iter_moveE
	.align		8
        /*0060*/ 	.dword	_ZN40_INTERNAL_b06d4fd4_4_k_cu_6e7dc054_311174cute7productE
	.align		8
        /*0068*/ 	.dword	_ZN40_INTERNAL_b06d4fd4_4_k_cu_6e7dc054_311174cute1_E
	.align		8
        /*0070*/ 	.dword	$str$25
	.align		8
        /*0078*/ 	.dword	$str$26
	.align		8
        /*0080*/ 	.dword	$str$27
	.align		8
        /*0088*/ 	.dword	$str$28


//--------------------- .text._ZN7cutlass13device_kernelINS_4gemm6kernel13GemmUniversalIN4cute5tupleIJiiiiEEENS1_10collective13CollectiveMmaINS1_35MainloopSm100TmaUmmaWarpSpecializedILi4ELi2ELi4ENS5_IJNS4_1CILi1EEESB_SB_EEEEENS5_IJNSA_ILi64EEENSA_ILi128EEESF_EEENS_10bfloat16_tENS5_IJSB_llEEESH_NS5_IJlSB_lEEENS4_8TiledMMAINS4_8MMA_AtomIJNS4_20SM100_MMA_F16BF16_SSISH_SH_fLi64ELi128ELNS4_4UMMA5MajorE1ELSO_0ELNSN_7ScaleInE0ELSP_0EEEEEENS4_6LayoutISC_NS5_IJNSA_ILi0EEEST_ST_EEEEENS5_IJNS4_10UnderscoreESW_SW_EEEEENS4_13SM90_TMA_LOADENS4_14ComposedLayoutINS4_7SwizzleILi3ELi4ELi3EEENS4_18smem_ptr_flag_bitsILi16EEENSS_INS5_IJSE_NSA_ILi8EEEEEENS5_IJSB_SE_EEEEEEEvNS4_8identityESZ_NS10_IS12_S14_NSS_INS5_IJS15_SE_EEENS5_IJSE_SB_EEEEEEEvS1A_EENS_8epilogue10collective18CollectiveEpilogueINS1G_23Sm100TmaWarpSpecializedILi4ELi2ELi16ELb1ELb0EEEJSG_NS5_IJNSS_ISE_SB_EENSS_INSA_ILi32EEESB_EEEEESH_SJ_SH_SJ_NS1G_6fusion15FusionCallbacksIS1K_NS1P_17LinearCombinationISH_fSH_fLNS_15FloatRoundStyleE2EEESG_S1O_JEEENS4_5SM1004TMEM4LOAD26SM100_TMEM_LOAD_16dp256b4xESZ_NS10_INS11_ILi2ELi4ELi3EEES14_NSS_INS5_IJS15_S1M_EEENS5_IJS1M_SB_EEEEEEENS4_17SM75_U32x4_LDSM_NENS4_14SM90_TMA_STOREES23_NS4_17SM90_U32x4_STSM_NENS4_39AutoVectorizingCopyWithAssumedAlignmentILi128EEEEEEvvEEEEvNT_6ParamsE --------------------------
	.section	.text._ZN7cutlass13device_kernelINS_4gemm6kernel13GemmUniversalIN4cute5tupleIJiiiiEEENS1_10collective13CollectiveMmaINS1_35MainloopSm100TmaUmmaWarpSpecializedILi4ELi2ELi4ENS5_IJNS4_1CILi1EEESB_SB_EEEEENS5_IJNSA_ILi64EEENSA_ILi128EEESF_EEENS_10bfloat16_tENS5_IJSB_llEEESH_NS5_IJlSB_lEEENS4_8TiledMMAINS4_8MMA_AtomIJNS4_20SM100_MMA_F16BF16_SSISH_SH_fLi64ELi128ELNS4_4UMMA5MajorE1ELSO_0ELNSN_7ScaleInE0ELSP_0EEEEEENS4_6LayoutISC_NS5_IJNSA_ILi0EEEST_ST_EEEEENS5_IJNS4_10UnderscoreESW_SW_EEEEENS4_13SM90_TMA_LOADENS4_14ComposedLayoutINS4_7SwizzleILi3ELi4ELi3EEENS4_18smem_ptr_flag_bitsILi16EEENSS_INS5_IJSE_NSA_ILi8EEEEEENS5_IJSB_SE_EEEEEEEvNS4_8identityESZ_NS10_IS12_S14_NSS_INS5_IJS15_SE_EEENS5_IJSE_SB_EEEEEEEvS1A_EENS_8epilogue10collective18CollectiveEpilogueINS1G_23Sm100TmaWarpSpecializedILi4ELi2ELi16ELb1ELb0EEEJSG_NS5_IJNSS_ISE_SB_EENSS_INSA_ILi32EEESB_EEEEESH_SJ_SH_SJ_NS1G_6fusion15FusionCallbacksIS1K_NS1P_17LinearCombinationISH_fSH_fLNS_15FloatRoundStyleE2EEESG_S1O_JEEENS4_5SM1004TMEM4LOAD26SM100_TMEM_LOAD_16dp256b4xESZ_NS10_INS11_ILi2ELi4ELi3EEES14_NSS_INS5_IJS15_S1M_EEENS5_IJS1M_SB_EEEEEEENS4_17SM75_U32x4_LDSM_NENS4_14SM90_TMA_STOREES23_NS4_17SM90_U32x4_STSM_NENS4_39AutoVectorizingCopyWithAssumedAlignmentILi128EEEEEEvvEEEEvNT_6ParamsE,"ax",@progbits
	.align	128
.text._ZN7cutlass13device_kernelINS_4gemm6kernel13GemmUniversalIN4cute5tupleIJiiiiEEENS1_10collective13CollectiveMmaINS1_35MainloopSm100TmaUmmaWarpSpecializedILi4ELi2ELi4ENS5_IJNS4_1CILi1EEESB_SB_EEEEENS5_IJNSA_ILi64EEENSA_ILi128EEESF_EEENS_10bfloat16_tENS5_IJSB_llEEESH_NS5_IJlSB_lEEENS4_8TiledMMAINS4_8MMA_AtomIJNS4_20SM100_MMA_F16BF16_SSISH_SH_fLi64ELi128ELNS4_4UMMA5MajorE1ELSO_0ELNSN_7ScaleInE0ELSP_0EEEEEENS4_6LayoutISC_NS5_IJNSA_ILi0EEEST_ST_EEEEENS5_IJNS4_10UnderscoreESW_SW_EEEEENS4_13SM90_TMA_LOADENS4_14ComposedLayoutINS4_7SwizzleILi3ELi4ELi3EEENS4_18smem_ptr_flag_bitsILi16EEENSS_INS5_IJSE_NSA_ILi8EEEEEENS5_IJSB_SE_EEEEEEEvNS4_8identityESZ_NS10_IS12_S14_NSS_INS5_IJS15_SE_EEENS5_IJSE_SB_EEEEEEEvS1A_EENS_8epilogue10collective18CollectiveEpilogueINS1G_23Sm100TmaWarpSpecializedILi4ELi2ELi16ELb1ELb0EEEJSG_NS5_IJNSS_ISE_SB_EENSS_INSA_ILi32EEESB_EEEEESH_SJ_SH_SJ_NS1G_6fusion15FusionCallbacksIS1K_NS1P_17LinearCombinationISH_fSH_fLNS_15FloatRoundStyleE2EEESG_S1O_JEEENS4_5SM1004TMEM4LOAD26SM100_TMEM_LOAD_16dp256b4xESZ_NS10_INS11_ILi2ELi4ELi3EEES14_NSS_INS5_IJS15_S1M_EEENS5_IJS1M_SB_EEEEEEENS4_17SM75_U32x4_LDSM_NENS4_14SM90_TMA_STOREES23_NS4_17SM90_U32x4_STSM_NENS4_39AutoVectorizingCopyWithAssumedAlignmentILi128EEEEEEvvEEEEvNT_6ParamsE:
        .type           _ZN7cutlass13device_kernelINS_4gemm6kernel13GemmUniversalIN4cute5tupleIJiiiiEEENS1_10collective13CollectiveMmaINS1_35MainloopSm100TmaUmmaWarpSpecializedILi4ELi2ELi4ENS5_IJNS4_1CILi1EEESB_SB_EEEEENS5_IJNSA_ILi64EEENSA_ILi128EEESF_EEENS_10bfloat16_tENS5_IJSB_llEEESH_NS5_IJlSB_lEEENS4_8TiledMMAINS4_8MMA_AtomIJNS4_20SM100_MMA_F16BF16_SSISH_SH_fLi64ELi128ELNS4_4UMMA5MajorE1ELSO_0ELNSN_7ScaleInE0ELSP_0EEEEEENS4_6LayoutISC_NS5_IJNSA_ILi0EEEST_ST_EEEEENS5_IJNS4_10UnderscoreESW_SW_EEEEENS4_13SM90_TMA_LOADENS4_14ComposedLayoutINS4_7SwizzleILi3ELi4ELi3EEENS4_18smem_ptr_flag_bitsILi16EEENSS_INS5_IJSE_NSA_ILi8EEEEEENS5_IJSB_SE_EEEEEEEvNS4_8identityESZ_NS10_IS12_S14_NSS_INS5_IJS15_SE_EEENS5_IJSE_SB_EEEEEEEvS1A_EENS_8epilogue10collective18CollectiveEpilogueINS1G_23Sm100TmaWarpSpecializedILi4ELi2ELi16ELb1ELb0EEEJSG_NS5_IJNSS_ISE_SB_EENSS_INSA_ILi32EEESB_EEEEESH_SJ_SH_SJ_NS1G_6fusion15FusionCallbacksIS1K_NS1P_17LinearCombinationISH_fSH_fLNS_15FloatRoundStyleE2EEESG_S1O_JEEENS4_5SM1004TMEM4LOAD26SM100_TMEM_LOAD_16dp256b4xESZ_NS10_INS11_ILi2ELi4ELi3EEES14_NSS_INS5_IJS15_S1M_EEENS5_IJS1M_SB_EEEEEEENS4_17SM75_U32x4_LDSM_NENS4_14SM90_TMA_STOREES23_NS4_17SM90_U32x4_STSM_NENS4_39AutoVectorizingCopyWithAssumedAlignmentILi128EEEEEEvvEEEEvNT_6ParamsE,@function
        .size           _ZN7cutlass13device_kernelINS_4gemm6kernel13GemmUniversalIN4cute5tupleIJiiiiEEENS1_10collective13CollectiveMmaINS1_35MainloopSm100TmaUmmaWarpSpecializedILi4ELi2ELi4ENS5_IJNS4_1CILi1EEESB_SB_EEEEENS5_IJNSA_ILi64EEENSA_ILi128EEESF_EEENS_10bfloat16_tENS5_IJSB_llEEESH_NS5_IJlSB_lEEENS4_8TiledMMAINS4_8MMA_AtomIJNS4_20SM100_MMA_F16BF16_SSISH_SH_fLi64ELi128ELNS4_4UMMA5MajorE1ELSO_0ELNSN_7ScaleInE0ELSP_0EEEEEENS4_6LayoutISC_NS5_IJNSA_ILi0EEEST_ST_EEEEENS5_IJNS4_10UnderscoreESW_SW_EEEEENS4_13SM90_TMA_LOADENS4_14ComposedLayoutINS4_7SwizzleILi3ELi4ELi3EEENS4_18smem_ptr_flag_bitsILi16EEENSS_INS5_IJSE_NSA_ILi8EEEEEENS5_IJSB_SE_EEEEEEEvNS4_8identityESZ_NS10_IS12_S14_NSS_INS5_IJS15_SE_EEENS5_IJSE_SB_EEEEEEEvS1A_EENS_8epilogue10collective18CollectiveEpilogueINS1G_23Sm100TmaWarpSpecializedILi4ELi2ELi16ELb1ELb0EEEJSG_NS5_IJNSS_ISE_SB_EENSS_INSA_ILi32EEESB_EEEEESH_SJ_SH_SJ_NS1G_6fusion15FusionCallbacksIS1K_NS1P_17LinearCombinationISH_fSH_fLNS_15FloatRoundStyleE2EEESG_S1O_JEEENS4_5SM1004TMEM4LOAD26SM100_TMEM_LOAD_16dp256b4xESZ_NS10_INS11_ILi2ELi4ELi3EEES14_NSS_INS5_IJS15_S1M_EEENS5_IJS1M_SB_EEEEEEENS4_17SM75_U32x4_LDSM_NENS4_14SM90_TMA_STOREES23_NS4_17SM90_U32x4_STSM_NENS4_39AutoVectorizingCopyWithAssumedAlignmentILi128EEEEEEvvEEEEvNT_6ParamsE,(.L_x_176 - _ZN7cutlass13device_kernelINS_4gemm6kernel13GemmUniversalIN4cute5tupleIJiiiiEEENS1_10collective13CollectiveMmaINS1_35MainloopSm100TmaUmmaWarpSpecializedILi4ELi2ELi4ENS5_IJNS4_1CILi1EEESB_SB_EEEEENS5_IJNSA_ILi64EEENSA_ILi128EEESF_EEENS_10bfloat16_tENS5_IJSB_llEEESH_NS5_IJlSB_lEEENS4_8TiledMMAINS4_8MMA_AtomIJNS4_20SM100_MMA_F16BF16_SSISH_SH_fLi64ELi128ELNS4_4UMMA5MajorE1ELSO_0ELNSN_7ScaleInE0ELSP_0EEEEEENS4_6LayoutISC_NS5_IJNSA_ILi0EEEST_ST_EEEEENS5_IJNS4_10UnderscoreESW_SW_EEEEENS4_13SM90_TMA_LOADENS4_14ComposedLayoutINS4_7SwizzleILi3ELi4ELi3EEENS4_18smem_ptr_flag_bitsILi16EEENSS_INS5_IJSE_NSA_ILi8EEEEEENS5_IJSB_SE_EEEEEEEvNS4_8identityESZ_NS10_IS12_S14_NSS_INS5_IJS15_SE_EEENS5_IJSE_SB_EEEEEEEvS1A_EENS_8epilogue10collective18CollectiveEpilogueINS1G_23Sm100TmaWarpSpecializedILi4ELi2ELi16ELb1ELb0EEEJSG_NS5_IJNSS_ISE_SB_EENSS_INSA_ILi32EEESB_EEEEESH_SJ_SH_SJ_NS1G_6fusion15FusionCallbacksIS1K_NS1P_17LinearCombinationISH_fSH_fLNS_15FloatRoundStyleE2EEESG_S1O_JEEENS4_5SM1004TMEM4LOAD26SM100_TMEM_LOAD_16dp256b4xESZ_NS10_INS11_ILi2ELi4ELi3EEES14_NSS_INS5_IJS15_S1M_EEENS5_IJS1M_SB_EEEEEEENS4_17SM75_U32x4_LDSM_NENS4_14SM90_TMA_STOREES23_NS4_17SM90_U32x4_STSM_NENS4_39AutoVectorizingCopyWithAssumedAlignmentILi128EEEEEEvvEEEEvNT_6ParamsE)
        .other          _ZN7cutlass13device_kernelINS_4gemm6kernel13GemmUniversalIN4cute5tupleIJiiiiEEENS1_10collective13CollectiveMmaINS1_35MainloopSm100TmaUmmaWarpSpecializedILi4ELi2ELi4ENS5_IJNS4_1CILi1EEESB_SB_EEEEENS5_IJNSA_ILi64EEENSA_ILi128EEESF_EEENS_10bfloat16_tENS5_IJSB_llEEESH_NS5_IJlSB_lEEENS4_8TiledMMAINS4_8MMA_AtomIJNS4_20SM100_MMA_F16BF16_SSISH_SH_fLi64ELi128ELNS4_4UMMA5MajorE1ELSO_0ELNSN_7ScaleInE0ELSP_0EEEEEENS4_6LayoutISC_NS5_IJNSA_ILi0EEEST_ST_EEEEENS5_IJNS4_10UnderscoreESW_SW_EEEEENS4_13SM90_TMA_LOADENS4_14ComposedLayoutINS4_7SwizzleILi3ELi4ELi3EEENS4_18smem_ptr_flag_bitsILi16EEENSS_INS5_IJSE_NSA_ILi8EEEEEENS5_IJSB_SE_EEEEEEEvNS4_8identityESZ_NS10_IS12_S14_NSS_INS5_IJS15_SE_EEENS5_IJSE_SB_EEEEEEEvS1A_EENS_8epilogue10collective18CollectiveEpilogueINS1G_23Sm100TmaWarpSpecializedILi4ELi2ELi16ELb1ELb0EEEJSG_NS5_IJNSS_ISE_SB_EENSS_INSA_ILi32EEESB_EEEEESH_SJ_SH_SJ_NS1G_6fusion15FusionCallbacksIS1K_NS1P_17LinearCombinationISH_fSH_fLNS_15FloatRoundStyleE2EEESG_S1O_JEEENS4_5SM1004TMEM4LOAD26SM100_TMEM_LOAD_16dp256b4xESZ_NS10_INS11_ILi2ELi4ELi3EEES14_NSS_INS5_IJS15_S1M_EEENS5_IJS1M_SB_EEEEEEENS4_17SM75_U32x4_LDSM_NENS4_14SM90_TMA_STOREES23_NS4_17SM90_U32x4_STSM_NENS4_39AutoVectorizingCopyWithAssumedAlignmentILi128EEEEEEvvEEEEvNT_6ParamsE,@"STO_CUDA_ENTRY STV_DEFAULT"
_ZN7cutlass13device_kernelINS_4gemm6kernel13GemmUniversalIN4cute5tupleIJiiiiEEENS1_10collective13CollectiveMmaINS1_35MainloopSm100TmaUmmaWarpSpecializedILi4ELi2ELi4ENS5_IJNS4_1CILi1EEESB_SB_EEEEENS5_IJNSA_ILi64EEENSA_ILi128EEESF_EEENS_10bfloat16_tENS5_IJSB_llEEESH_NS5_IJlSB_lEEENS4_8TiledMMAINS4_8MMA_AtomIJNS4_20SM100_MMA_F16BF16_SSISH_SH_fLi64ELi128ELNS4_4UMMA5MajorE1ELSO_0ELNSN_7ScaleInE0ELSP_0EEEEEENS4_6LayoutISC_NS5_IJNSA_ILi0EEEST_ST_EEEEENS5_IJNS4_10UnderscoreESW_SW_EEEEENS4_13SM90_TMA_LOADENS4_14ComposedLayoutINS4_7SwizzleILi3ELi4ELi3EEENS4_18smem_ptr_flag_bitsILi16EEENSS_INS5_IJSE_NSA_ILi8EEEEEENS5_IJSB_SE_EEEEEEEvNS4_8identityESZ_NS10_IS12_S14_NSS_INS5_IJS15_SE_EEENS5_IJSE_SB_EEEEEEEvS1A_EENS_8epilogue10collective18CollectiveEpilogueINS1G_23Sm100TmaWarpSpecializedILi4ELi2ELi16ELb1ELb0EEEJSG_NS5_IJNSS_ISE_SB_EENSS_INSA_ILi32EEESB_EEEEESH_SJ_SH_SJ_NS1G_6fusion15FusionCallbacksIS1K_NS1P_17LinearCombinationISH_fSH_fLNS_15FloatRoundStyleE2EEESG_S1O_JEEENS4_5SM1004TMEM4LOAD26SM100_TMEM_LOAD_16dp256b4xESZ_NS10_INS11_ILi2ELi4ELi3EEES14_NSS_INS5_IJS15_S1M_EEENS5_IJS1M_SB_EEEEEEENS4_17SM75_U32x4_LDSM_NENS4_14SM90_TMA_STOREES23_NS4_17SM90_U32x4_STSM_NENS4_39AutoVectorizingCopyWithAssumedAlignmentILi128EEEEEEvvEEEEvNT_6ParamsE:
[----:B------:R-:W1:Y:S01]  /*0000*/  LDC R1, c[0x0][0x37c] ;  /* 0x0000df00ff017b82 */ /* 0x000e620000000800 */
[----:B------:R-:W2:Y:S01]  /*0010*/  S2R R72, SR_TID.X ;  /* 0x0000000000487919 */ /* 0x000ea20000002100 */
[----:B------:R-:W3:Y:S01]  /*0020*/  LDCU.64 UR4, c[0x0][0x890] ;  /* 0x00011200ff0477ac */ /* 0x000ee20008000a00 */
[----:B------:R-:W-:Y:S02]  /*0030*/  PRMT R59, RZ, 0x7610, R59 ;  /* 0x00007610ff3b7816 */ /* 0x000fe4000000003b */
[----:B------:R-:W-:Y:S01]  /*0040*/  ELECT P5, URZ, PT ;  /* 0x0000000000ff782f */ /* 0x000fe200038a0000 */
[----:B------:R-:W4:Y:S01]  /*0050*/  LDCU.64 UR46, c[0x0][0x358] ;  /* 0x00006b00ff2e77ac */ /* 0x000f220008000a00 */
[----:B---3--:R-:W-:-:S04]  /*0060*/  UISETP.NE.U32.AND UP0, UPT, UR4, URZ, UPT ;  /* 0x000000ff0400728c */ /* 0x008fc8000bf05070 */
[----:B------:R-:W-:Y:S01]  /*0070*/  UISETP.NE.AND.EX UP0, UPT, UR5, URZ, UPT, UP0 ;  /* 0x000000ff0500728c */ /* 0x000fe2000bf05300 */
[----:B--2---:R-:W-:-:S05]  /*0080*/  SHF.R.U32.HI R65, RZ, 0x5, R72 ;  /* 0x00000005ff417819 */ /* 0x004fca0000011648 */
[----:B------:R-:W2:Y:S02]  /*0090*/  SHFL.IDX PT, R0, R65, RZ, 0x1f ;  /* 0x00001fff41007589 */ /* 0x000ea400000e0000 */
[----:B--2---:R-:W-:Y:S01]  /*00a0*/  R2UR UR8, R0 ;  /* 0x00000000000872ca */ /* 0x004fe200000e0000 */
[----:B-1--4-:R-:W-:-:S14]  /*00b0*/  BRA.U UP0, `(.L_x_0) ;  /* 0x00000001002c7547 */ /* 0x012fdc000b800000 */
[----:B------:R-:W1:Y:S02]  /*00c0*/  LDCU.64 UR6, c[0x0][0x888] ;  /* 0x00011100ff0677ac */ /* 0x000e640008000a00 */
[----:B-1----:R-:W-:-:S04]  /*00d0*/  UISETP.NE.U32.AND UP0, UPT, UR6, URZ, UPT ;  /* 0x000000ff0600728c */ /* 0x002fc8000bf05070 */
[----:B------:R-:W-:-:S09]  /*00e0*/  UISETP.NE.AND.EX UP0, UPT, UR7, URZ, UPT, UP0 ;  /* 0x000000ff0700728c */ /* 0x000fd2000bf05300 */
[----:B------:R-:W-:Y:S05]  /*00f0*/  BRA.U !UP0, `(.L_x_1) ;  /* 0x0000000108107547 */ /* 0x000fea000b800000 */
[----:B------:R-:W1:Y:S02]  /*0100*/  LDC.64 R2, c[0x0][0x888] ;  /* 0x00022200ff027b82 */ /* 0x000e640000000a00 */
[----:B-1----:R1:W5:Y:S01]  /*0110*/  LDG.E R35, desc[UR46][R2.64] ;  /* 0x0000002e02237981 */ /* 0x002362000c1e1900 */
[----:B------:R-:W-:Y:S01]  /*0120*/  HFMA2 R59, -RZ, RZ, 0, 5.9604644775390625e-08 ;  /* 0x00000001ff3b7431 */ /* 0x000fe200000001ff */
[----:B------:R-:W-:Y:S05]  /*0130*/  BRA `(.L_x_0) ;  /* 0x00000000000c7947 */ /* 0x000fea0003800000 */
.L_x_1:
[----:B------:R-:W1:Y:S01]  /*0140*/  LDCU UR6, c[0x0][0x880] ;  /* 0x00011000ff0677ac */ /* 0x000e620008000800 */
[----:B------:R-:W-:Y:S01]  /*0150*/  HFMA2 R59, -RZ, RZ, 0, 5.9604644775390625e-08 ;  /* 0x00000001ff3b7431 */ /* 0x000fe200000001ff */
[----:B-1----:R-:W-:-:S07]  /*0160*/  MOV R35, UR6 ;  /* 0x0000000600237c02 */ /* 0x002fce0008000f00 */
.L_x_0:
[----:B------:R-:W2:Y:S02]  /*0170*/  LDCU.64 UR6, c[0x0][0x8b0] ;  /* 0x00011600ff0677ac */ /* 0x000ea40008000a00 */
[----:B--2---:R-:W-:-:S04]  /*0180*/  UISETP.NE.U32.AND UP0, UPT, UR6, URZ, UPT ;  /* 0x000000ff0600728c */ /* 0x004fc8000bf05070 */
[----:B------:R-:W-:-:S09]  /*0190*/  UISETP.NE.AND.EX UP0, UPT, UR7, URZ, UPT, UP0 ;  /* 0x000000ff0700728c */ /* 0x000fd2000bf05300 */
[----:B------:R-:W-:Y:S05]  /*01a0*/  BRA.U UP0, `(.L_x_2) ;  /* 0x0000000100247547 */ /* 0x000fea000b800000 */
[----:B------:R-:W2:Y:S02]  /*01b0*/  LDCU.64 UR6, c[0x0][0x8a8] ;  /* 0x00011500ff0677ac */ /* 0x000ea40008000a00 */
[----:B--2---:R-:W-:-:S04]  /*01c0*/  UISETP.NE.U32.AND UP0, UPT, UR6, URZ, UPT ;  /* 0x000000ff0600728c */ /* 0x004fc8000bf05070 */
[----:B------:R-:W-:-:S09]  /*01d0*/  UISETP.NE.AND.EX UP0, UPT, UR7, URZ, UPT, UP0 ;  /* 0x000000ff0700728c */ /* 0x000fd2000bf05300 */
[----:B------:R-:W-:Y:S05]  /*01e0*/  BRA.U !UP0, `(.L_x_3) ;  /* 0x00000001080c7547 */ /* 0x000fea000b800000 */
[----:B-1----:R-:W1:Y:S02]  /*01f0*/  LDC.64 R2, c[0x0][0x8a8] ;  /* 0x00022a00ff027b82 */ /* 0x002e640000000a00 */
[----:B-1----:R2:W5:Y:S01]  /*0200*/  LDG.E R33, desc[UR46][R2.64] ;  /* 0x0000002e02217981 */ /* 0x002562000c1e1900 */
[----:B------:R-:W-:Y:S05]  /*0210*/  BRA `(.L_x_2) ;  /* 0x0000000000087947 */ /* 0x000fea0003800000 */
.L_x_3:
[----:B------:R-:W2:Y:S02]  /*0220*/  LDCU UR6, c[0x0][0x8a0] ;  /* 0x00011400ff0677ac */ /* 0x000ea40008000800 */
[----:B--2---:R-:W-:Y:S02]  /*0230*/  MOV R33, UR6 ;  /* 0x0000000600217c02 */ /* 0x004fe40008000f00 */
.L_x_2:
[----:B------:R-:W-:Y:S01]  /*0240*/  IMAD.U32 R0, RZ, RZ, UR8 ;  /* 0x00000008ff007e24 */ /* 0x000fe2000f8e00ff */
[----:B------:R-:W-:Y:S04]  /*0250*/  BSSY.RECONVERGENT B0, `(.L_x_4) ;  /* 0x000000c000007945 */ /* 0x000fe80003800200 */
[C---:B------:R-:W-:Y:S02]  /*0260*/  ISETP.NE.OR P1, PT, R0.reuse, 0x1, !P5 ;  /* 0x000000010000780c */ /* 0x040fe40006f25670 */
[----:B------:R-:W-:-:S11]  /*0270*/  ISETP.NE.OR P0, PT, R0, 0x3, !P5 ;  /* 0x000000030000780c */ /* 0x000fd60006f05670 */
[----:B------:R-:W-:Y:S05]  /*0280*/  @P1 BRA `(.L_x_5) ;  /* 0x0000000000201947 */ /* 0x000fea0003800000 */
[----:B------:R-:W3:Y:S02]  /*0290*/  LDCU.64 UR6, c[0x0][0x348] ;  /* 0x00006900ff0677ac */ /* 0x000ee40008000a00 */
[----:B---3--:R-:W-:Y:S02]  /*02a0*/  UIADD3 UR10, UP1, UPT, UR6, 0x80, URZ ;  /* 0x00000080060a7890 */ /* 0x008fe4000ff3e0ff */
[----:B------:R-:W-:Y:S02]  /*02b0*/  UIADD3 UR6, UP0, UPT, UR6, 0x180, URZ ;  /* 0x0000018006067890 */ /* 0x000fe4000ff1e0ff */
[----:B------:R-:W-:Y:S02]  /*02c0*/  UIADD3.X UR11, UPT, UPT, URZ, UR7, URZ, UP1, !UPT ;  /* 0x00000007ff0b7290 */ /* 0x000fe40008ffe4ff */
[----:B------:R-:W-:-:S07]  /*02d0*/  UIADD3.X UR7, UPT, UPT, URZ, UR7, URZ, UP0, !UPT ;  /* 0x00000007ff077290 */ /* 0x000fce00087fe4ff */
[----:B------:R3:W-:Y:S02]  /*02e0*/  UTMACCTL.PF [UR10] ;  /* 0x000000000a0079b9 */ /* 0x0007e40008040000 */
[----:B------:R3:W-:Y:S02]  /*02f0*/  UTMACCTL.PF [UR6] ;  /* 0x00000000060079b9 */ /* 0x0007e40008040000 */
[----:B---3--:R-:W-:Y:S01]  /*0300*/  NOP ;  /* 0x0000000000007918 */ /* 0x008fe20000000000 */
.L_x_5:
[----:B------:R-:W-:Y:S05]  /*0310*/  BSYNC.RECONVERGENT B0 ;  /* 0x0000000000007941 */ /* 0x000fea0003800200 */
.L_x_4:
[----:B------:R-:W-:Y:S04]  /*0320*/  BSSY.RECONVERGENT B0, `(.L_x_6) ;  /* 0x000000a000007945 */ /* 0x000fe80003800200 */
        /* <DEDUP_REMOVED lines=9> */
.L_x_7:
[----:B------:R-:W-:Y:S05]  /*03c0*/  BSYNC.RECONVERGENT B0 ;  /* 0x0000000000007941 */ /* 0x000fea0003800200 */
.L_x_6:
[----:B------:R-:W3:Y:S01]  /*03d0*/  LDCU.64 UR6, c[0x0][0x888] ;  /* 0x00011100ff0677ac */ /* 0x000ee20008000a00 */
[----:B------:R-:W-:Y:S02]  /*03e0*/  UISETP.EQ.U32.AND UP1, UPT, UR4, URZ, UPT ;  /* 0x000000ff0400728c */ /* 0x000fe4000bf22070 */
[----:B------:R-:W-:Y:S02]  /*03f0*/  UPLOP3.LUT UP2, UPT, UPT, UPT, UPT, 0x80, 0x8 ;  /* 0x000000000008789c */ /* 0x000fe40003f4f070 */
[----:B---3--:R-:W-:-:S04]  /*0400*/  UISETP.NE.U32.AND UP0, UPT, UR6, URZ, UPT ;  /* 0x000000ff0600728c */ /* 0x008fc8000bf05070 */
[----:B------:R-:W-:-:S04]  /*0410*/  UISETP.NE.AND.EX UP0, UPT, UR7, URZ, UPT, UP0 ;  /* 0x000000ff0700728c */ /* 0x000fc8000bf05300 */
[----:B------:R-:W-:-:S04]  /*0420*/  UISETP.EQ.OR.EX UP3, UPT, UR5, URZ, !UP0, UP1 ;  /* 0x000000ff0500728c */ /* 0x000fc8000c762710 */
[----:B------:R-:W-:-:S05]  /*0430*/  UP2UR UR50, UPR, URZ, 0x8 ;  /* 0x00000008ff327883 */ /* 0x000fca0008000000 */
[----:B------:R-:W-:Y:S07]  /*0440*/  BRA.U !UP3, `(.L_x_8) ;  /* 0x000000010b207547 */ /* 0x000fee000b800000 */
[----:B------:R-:W-:Y:S01]  /*0450*/  UISETP.NE.U32.AND UP2, UPT, UR4, URZ, UPT ;  /* 0x000000ff0400728c */ /* 0x000fe2000bf45070 */
[----:B-----5:R-:W-:Y:S01]  /*0460*/  FSETP.NEU.AND P0, PT, R35, RZ, PT ;  /* 0x000000ff2300720b */ /* 0x020fe20003f0d000 */
[----:B------:R-:W-:Y:S02]  /*0470*/  USEL UR4, URZ, 0xffffffff, UP0 ;  /* 0xffffffffff047887 */ /* 0x000fe40008000000 */
[----:B------:R-:W-:-:S10]  /*0480*/  UISETP.NE.AND.EX UP2, UPT, UR5, URZ, UPT, UP2 ;  /* 0x000000ff0500728c */ /* 0x000fd4000bf45320 */
[----:B------:R-:W-:Y:S01]  /*0490*/  VOTEU.ANY UP1, P0 ;  /* 0x0000000000ff7886 */ /* 0x000fe20000020100 */
[----:B------:R-:W-:-:S04]  /*04a0*/  @!UP2 USEL UR4, URZ, 0xffffffff, UP1 ;  /* 0xffffffffff04a887 */ /* 0x000fc80008800000 */
[----:B------:R-:W-:-:S04]  /*04b0*/  ULOP3.LUT UR4, UR4, 0x1, URZ, 0xc0, !UPT ;  /* 0x0000000104047892 */ /* 0x000fc8000f8ec0ff */
[----:B------:R-:W-:-:S11]  /*04c0*/  UISETP.NE.U32.AND UP2, UPT, UR4, 0x1, UPT ;  /* 0x000000010400788c */ /* 0x000fd6000bf45070 */
.L_x_8:
[----:B-12---:R-:W1:Y:S01]  /*04d0*/  SHFL.IDX PT, R2, R65, RZ, 0x1f ;  /* 0x00001fff41027589 */ /* 0x006e6200000e0000 */
[----:B------:R-:W-:-:S04]  /*04e0*/  UISETP.NE.AND UP1, UPT, UR8, 0x2, UPT ;  /* 0x000000020800788c */ /* 0x000fc8000bf25270 */
[----:B------:R-:W-:Y:S01]  /*04f0*/  USEL UR6, URZ, 0x1, UP1 ;  /* 0x00000001ff067887 */ /* 0x000fe20008800000 */
[----:B-1----:R-:W-:-:S13]  /*0500*/  ISETP.NE.AND P0, PT, R2, RZ, PT ;  /* 0x000000ff0200720c */ /* 0x002fda0003f05270 */
[----:B------:R-:W-:Y:S05]  /*0510*/  @P0 BRA `(.L_x_9) ;  /* 0x0000000000480947 */ /* 0x000fea0003800000 */
[----:B------:R-:W1:Y:S01]  /*0520*/  S2UR UR5, SR_CgaCtaId ;  /* 0x00000000000579c3 */ /* 0x000e620000008800 */
[----:B------:R-:W-:Y:S01]  /*0530*/  UMOV UR7, 0x400 ;  /* 0x0000040000077882 */ /* 0x000fe20000000000 */
[----:B------:R-:W-:Y:S01]  /*0540*/  UMOV UR4, 0x1 ;  /* 0x0000000100047882 */ /* 0x000fe20000000000 */
[----:B------:R-:W-:Y:S01]  /*0550*/  ELECT P0, URZ, PT ;  /* 0x0000000000ff782f */ /* 0x000fe20003800000 */
[----:B------:R-:W-:-:S04]  /*0560*/  UIADD3 UR10, UPT, UPT, -UR4, 0x100000, URZ ;  /* 0x00100000040a7890 */ /* 0x000fc8000fffe1ff */
[----:B------:R-:W-:Y:S02]  /*0570*/  USHF.L.U32 UR11, UR10, 0xb, URZ ;  /* 0x0000000b0a0b7899 */ /* 0x000fe400080006ff */
[----:B------:R-:W-:Y:S02]  /*0580*/  USHF.L.U32 UR10, UR10, 0x1, URZ ;  /* 0x000000010a0a7899 */ /* 0x000fe400080006ff */
[----:B-1----:R-:W-:Y:S01]  /*0590*/  ULEA UR5, UR5, UR7, 0x18 ;  /* 0x0000000705057291 */ /* 0x002fe2000f8ec0ff */
[----:B------:R-:W1:Y:S11]  /*05a0*/  FENCE.VIEW.ASYNC.S ;  /* 0x00000000000073c6 */ /* 0x000e760000000000 */
[----:B-1----:R1:W2:Y:S01]  /*05b0*/  SYNCS.EXCH.64 URZ, [UR5], UR10 ;  /* 0x0000000a05ff75b2 */ /* 0x0022a20008000100 */
[----:B------:R1:W3:Y:S01]  /*05c0*/  SYNCS.EXCH.64 URZ, [UR5+0x20], UR10 ;  /* 0x0000200a05ff75b2 */ /* 0x0002e20008000100 */
[----:B------:R1:W4:Y:S01]  /*05d0*/  SYNCS.EXCH.64 URZ, [UR5+0x8], UR10 ;  /* 0x0000080a05ff75b2 */ /* 0x0003220008000100 */
[----:B------:R1:W1:Y:S01]  /*05e0*/  SYNCS.EXCH.64 URZ, [UR5+0x28], UR10 ;  /* 0x0000280a05ff75b2 */ /* 0x0002620008000100 */
[----:B------:R1:W1:Y:S01]  /*05f0*/  SYNCS.EXCH.64 URZ, [UR5+0x10], UR10 ;  /* 0x0000100a05ff75b2 */ /* 0x0002620008000100 */
[----:B------:R1:W1:Y:S01]  /*0600*/  SYNCS.EXCH.64 URZ, [UR5+0x30], UR10 ;  /* 0x0000300a05ff75b2 */ /* 0x0002620008000100 */
[----:B------:R1:W1:Y:S01]  /*0610*/  SYNCS.EXCH.64 URZ, [UR5+0x18], UR10 ;  /* 0x0000180a05ff75b2 */ /* 0x0002620008000100 */
[----:B------:R1:W1:Y:S01]  /*0620*/  SYNCS.EXCH.64 URZ, [UR5+0x38], UR10 ;  /* 0x0000380a05ff75b2 */ /* 0x0002620008000100 */
[----:B------:R-:W-:Y:S01]  /*0630*/  NOP ;  /* 0x0000000000007918 */ /* 0x000fe20000000000 */
.L_x_9:
[----:B------:R-:W2:Y:S01]  /*0640*/  SHFL.IDX PT, R2, R65, RZ, 0x1f ;  /* 0x00001fff41027589 */ /* 0x000ea200000e0000 */
[----:B------:R-:W-:Y:S01]  /*0650*/  NOP ;  /* 0x0000000000007918 */ /* 0x000fe20000000000 */
[----:B--2---:R-:W-:-:S13]  /*0660*/  ISETP.NE.AND P0, PT, R2, 0x1, PT ;  /* 0x000000010200780c */ /* 0x004fda0003f05270 */
[----:B------:R-:W-:Y:S05]  /*0670*/  @P0 BRA `(.L_x_10) ;  /* 0x0000000000580947 */ /* 0x000fea0003800000 */
[----:B------:R-:W2:Y:S01]  /*0680*/  S2UR UR7, SR_CgaCtaId ;  /* 0x00000000000779c3 */ /* 0x000ea20000008800 */
[----:B------:R-:W-:Y:S01]  /*0690*/  UMOV UR9, 0x400 ;  /* 0x0000040000097882 */ /* 0x000fe20000000000 */
[----:B-1----:R-:W-:Y:S01]  /*06a0*/  UMOV UR5, 0x20 ;  /* 0x0000002000057882 */ /* 0x002fe20000000000 */
[----:B------:R-:W-:Y:S01]  /*06b0*/  UMOV UR4, 0x80 ;  /* 0x0000008000047882 */ /* 0x000fe20000000000 */
[----:B------:R-:W-:-:S04]  /*06c0*/  UIADD3 UR10, UPT, UPT, -UR5, 0x100000, URZ ;  /* 0x00100000050a7890 */ /* 0x000fc8000fffe1ff */
[----:B------:R-:W-:Y:S02]  /*06d0*/  USHF.L.U32 UR11, UR10, 0xb, URZ ;  /* 0x0000000b0a0b7899 */ /* 0x000fe400080006ff */
[----:B------:R-:W-:Y:S02]  /*06e0*/  USHF.L.U32 UR10, UR10, 0x1, URZ ;  /* 0x000000010a0a7899 */ /* 0x000fe400080006ff */
[----:B------:R-:W-:-:S04]  /*06f0*/  UIADD3 UR4, UPT, UPT, -UR4, 0x100000, URZ ;  /* 0x0010000004047890 */ /* 0x000fc8000fffe1ff */
[----:B------:R-:W-:Y:S02]  /*0700*/  USHF.L.U32 UR5, UR4, 0xb, URZ ;  /* 0x0000000b04057899 */ /* 0x000fe400080006ff */
[----:B------:R-:W-:Y:S01]  /*0710*/  USHF.L.U32 UR4, UR4, 0x1, URZ ;  /* 0x0000000104047899 */ /* 0x000fe200080006ff */
[----:B------:R-:W-:Y:S01]  /*0720*/  ELECT P0, URZ, PT ;  /* 0x0000000000ff782f */ /* 0x000fe20003800000 */
[----:B--2---:R-:W-:Y:S01]  /*0730*/  ULEA UR7, UR7, UR9, 0x18 ;  /* 0x0000000907077291 */ /* 0x004fe2000f8ec0ff */
[----:B------:R-:W1:Y:S11]  /*0740*/  FENCE.VIEW.ASYNC.S ;  /* 0x00000000000073c6 */ /* 0x000e760000000000 */
[----:B-1----:R2:W1:Y:S01]  /*0750*/  SYNCS.EXCH.64 URZ, [UR7+0x40], UR10 ;  /* 0x0000400a07ff75b2 */ /* 0x0024620008000100 */
[----:B------:R2:W1:Y:S01]  /*0760*/  SYNCS.EXCH.64 URZ, [UR7+0x60], UR4 ;  /* 0x0000600407ff75b2 */ /* 0x0004620008000100 */
[----:B------:R2:W1:Y:S01]  /*0770*/  SYNCS.EXCH.64 URZ, [UR7+0x48], UR10 ;  /* 0x0000480a07ff75b2 */ /* 0x0004620008000100 */
[----:B------:R2:W1:Y:S01]  /*0780*/  SYNCS.EXCH.64 URZ, [UR7+0x68], UR4 ;  /* 0x0000680407ff75b2 */ /* 0x0004620008000100 */
[----:B------:R2:W1:Y:S01]  /*0790*/  SYNCS.EXCH.64 URZ, [UR7+0x50], UR10 ;  /* 0x0000500a07ff75b2 */ /* 0x0004620008000100 */
[----:B------:R2:W1:Y:S01]  /*07a0*/  SYNCS.EXCH.64 URZ, [UR7+0x70], UR4 ;  /* 0x0000700407ff75b2 */ /* 0x0004620008000100 */
[----:B------:R2:W1:Y:S01]  /*07b0*/  SYNCS.EXCH.64 URZ, [UR7+0x58], UR10 ;  /* 0x0000580a07ff75b2 */ /* 0x0004620008000100 */
[----:B------:R2:W1:Y:S02]  /*07c0*/  SYNCS.EXCH.64 URZ, [UR7+0x78], UR4 ;  /* 0x0000780407ff75b2 */ /* 0x0004640008000100 */
[----:B--2---:R-:W-:Y:S01]  /*07d0*/  NOP ;  /* 0x0000000000007918 */ /* 0x004fe20000000000 */
.L_x_10:
[----:B------:R-:W2:Y:S01]  /*07e0*/  SHFL.IDX PT, R2, R65, RZ, 0x1f ;  /* 0x00001fff41027589 */ /* 0x000ea200000e0000 */
[----:B------:R-:W-:Y:S01]  /*07f0*/  NOP ;  /* 0x0000000000007918 */ /* 0x000fe20000000000 */
[----:B--2---:R-:W-:-:S13]  /*0800*/  ISETP.NE.AND P0, PT, R2, 0x3, PT ;  /* 0x000000030200780c */ /* 0x004fda0003f05270 */
[----:B------:R-:W-:Y:S05]  /*0810*/  @P0 BRA `(.L_x_11) ;  /* 0x0000000000300947 */ /* 0x000fea0003800000 */
[----:B-1----:R-:W1:Y:S01]  /*0820*/  S2UR UR5, SR_CgaCtaId ;  /* 0x00000000000579c3 */ /* 0x002e620000008800 */
        /* <DEDUP_REMOVED lines=8> */
[----:B-1----:R2:W1:Y:S01]  /*08b0*/  SYNCS.EXCH.64 URZ, [UR5+0x80], UR10 ;  /* 0x0000800a05ff75b2 */ /* 0x0024620008000100 */
[----:B------:R2:W1:Y:S02]  /*08c0*/  SYNCS.EXCH.64 URZ, [UR5+0x88], UR10 ;  /* 0x0000880a05ff75b2 */ /* 0x0004640008000100 */
[----:B--2---:R-:W-:Y:S01]  /*08d0*/  NOP ;  /* 0x0000000000007918 */ /* 0x004fe20000000000 */
.L_x_11:
[----:B------:R-:W2:Y:S01]  /*08e0*/  SHFL.IDX PT, R2, R65, RZ, 0x1f ;  /* 0x00001fff41027589 */ /* 0x000ea200000e0000 */
[----:B------:R-:W-:Y:S01]  /*08f0*/  NOP ;  /* 0x0000000000007918 */ /* 0x000fe20000000000 */
[----:B--2---:R-:W-:-:S13]  /*0900*/  ISETP.NE.AND P0, PT, R2, 0x4, PT ;  /* 0x000000040200780c */ /* 0x004fda0003f05270 */
[----:B------:R-:W-:Y:S05]  /*0910*/  @P0 BRA `(.L_x_12) ;  /* 0x00000000004c0947 */ /* 0x000fea0003800000 */
[----:B-1----:R-:W1:Y:S01]  /*0920*/  S2UR UR5, SR_CgaCtaId ;  /* 0x00000000000579c3 */ /* 0x002e620000008800 */
[----:B------:R-:W-:Y:S01]  /*0930*/  UMOV UR9, 0x100 ;  /* 0x0000010000097882 */ /* 0x000fe20000000000 */
[----:B------:R-:W-:Y:S01]  /*0940*/  UMOV UR7, 0x400 ;  /* 0x0000040000077882 */ /* 0x000fe20000000000 */
[----:B------:R-:W-:Y:S01]  /*0950*/  USEL UR9, UR9, 0xe0, UP2 ;  /* 0x000000e009097887 */ /* 0x000fe20009000000 */
[----:B------:R-:W-:Y:S01]  /*0960*/  UMOV UR4, 0x1 ;  /* 0x0000000100047882 */ /* 0x000fe20000000000 */
[----:B------:R-:W-:Y:S01]  /*0970*/  ELECT P0, URZ, PT ;  /* 0x0000000000ff782f */ /* 0x000fe20003800000 */
[----:B------:R-:W-:-:S04]  /*0980*/  UIADD3 UR10, UPT, UPT, -UR4, 0x100000, URZ ;  /* 0x00100000040a7890 */ /* 0x000fc8000fffe1ff */
[----:B------:R-:W-:Y:S02]  /*0990*/  USHF.L.U32 UR11, UR10, 0xb, URZ ;  /* 0x0000000b0a0b7899 */ /* 0x000fe400080006ff */
[----:B------:R-:W-:Y:S02]  /*09a0*/  USHF.L.U32 UR10, UR10, 0x1, URZ ;  /* 0x000000010a0a7899 */ /* 0x000fe400080006ff */
[----:B------:R-:W-:-:S04]  /*09b0*/  UIADD3 UR12, UPT, UPT, -UR9, 0x100000, URZ ;  /* 0x00100000090c7890 */ /* 0x000fc8000fffe1ff */
[----:B------:R-:W-:Y:S02]  /*09c0*/  USHF.L.U32 UR13, UR12, 0xb, URZ ;  /* 0x0000000b0c0d7899 */ /* 0x000fe400080006ff */
[----:B------:R-:W-:Y:S02]  /*09d0*/  USHF.L.U32 UR12, UR12, 0x1, URZ ;  /* 0x000000010c0c7899 */ /* 0x000fe400080006ff */
[----:B-1----:R-:W-:Y:S01]  /*09e0*/  ULEA UR5, UR5, UR7, 0x18 ;  /* 0x0000000705057291 */ /* 0x002fe2000f8ec0ff */
[----:B------:R-:W1:Y:S11]  /*09f0*/  FENCE.VIEW.ASYNC.S ;  /* 0x00000000000073c6 */ /* 0x000e760000000000 */
[----:B-1----:R2:W1:Y:S01]  /*0a00*/  SYNCS.EXCH.64 URZ, [UR5+0x90], UR10 ;  /* 0x0000900a05ff75b2 */ /* 0x0024620008000100 */
[----:B------:R2:W1:Y:S01]  /*0a10*/  SYNCS.EXCH.64 URZ, [UR5+0xa0], UR12 ;  /* 0x0000a00c05ff75b2 */ /* 0x0004620008000100 */
[----:B------:R2:W1:Y:S01]  /*0a20*/  SYNCS.EXCH.64 URZ, [UR5+0x98], UR10 ;  /* 0x0000980a05ff75b2 */ /* 0x0004620008000100 */
[----:B------:R2:W1:Y:S02]  /*0a30*/  SYNCS.EXCH.64 URZ, [UR5+0xa8], UR12 ;  /* 0x0000a80c05ff75b2 */ /* 0x0004640008000100 */
[----:B--2---:R-:W-:Y:S01]  /*0a40*/  NOP ;  /* 0x0000000000007918 */ /* 0x004fe20000000000 */
.L_x_12:
        /* <DEDUP_REMOVED lines=26> */
.L_x_13:
        /* <DEDUP_REMOVED lines=18> */
.L_x_14:
[----:B-1----:R-:W1:Y:S01]  /*0d10*/  S2UR UR5, SR_CTAID.X ;  /* 0x00000000000579c3 */ /* 0x002e620000002500 */
[----:B------:R-:W-:-:S05]  /*0d20*/  CS2R.32 R60, SR_CgaSize ;  /* 0x00000000003c7805 */ /* 0x000fca0000008a00 */
[----:B------:R-:W-:-:S05]  /*0d30*/  IMAD R60, R60, -0xa0, RZ ;  /* 0xffffff603c3c7824 */ /* 0x000fca00078e02ff */
[----:B------:R-:W-:-:S14]  /*0d40*/  R2UR UR9, R60 ;  /* 0x000000003c0972ca */ /* 0x000fdc00000e0000 */
[----:B------:R-:W2:Y:S01]  /*0d50*/  LDCU UR9, c[0x0][UR9+0x2b0] ;  /* 0x00005600090977ac */ /* 0x000ea20008000800 */
[----:B------:R-:W-:Y:S01]  /*0d60*/  NOP ;  /* 0x0000000000007918 */ /* 0x000fe20000000000 */
[----:B------:R-:W-:-:S05]  /*0d70*/  CS2R.32 R60, SR_CgaSize ;  /* 0x00000000003c7805 */ /* 0x000fca0000008a00 */
[----:B------:R-:W-:-:S05]  /*0d80*/  IMAD R60, R60, -0xa0, RZ ;  /* 0xffffff603c3c7824 */ /* 0x000fca00078e02ff */
[----:B------:R-:W-:-:S14]  /*0d90*/  R2UR UR7, R60 ;  /* 0x000000003c0772ca */ /* 0x000fdc00000e0000 */
[----:B------:R-:W3:Y:S01]  /*0da0*/  LDCU UR7, c[0x0][UR7+0x2b4] ;  /* 0x00005680070777ac */ /* 0x000ee20008000800 */
[----:B------:R-:W4:Y:S08]  /*0db0*/  S2UR UR4, SR_CTAID.Y ;  /* 0x00000000000479c3 */ /* 0x000f300000002600 */
[----:B------:R-:W3:Y:S01]  /*0dc0*/  LDC R9, c[0x0][0xb24] ;  /* 0x0002c900ff097b82 */ /* 0x000ee20000000800 */
[----:B-1----:R-:W-:-:S02]  /*0dd0*/  I2FP.F32.U32 R4, UR5 ;  /* 0x0000000500047c45 */ /* 0x002fc40008201000 */
[----:B------:R-:W-:-:S05]  /*0de0*/  CS2R.32 R5, SR_CgaSize ;  /* 0x0000000000057805 */ /* 0x000fca0000008a00 */
[----:B------:R-:W-:-:S06]  /*0df0*/  IMAD R5, R5, -0xa0, RZ ;  /* 0xffffff6005057824 */ /* 0x000fcc00078e02ff */
[----:B------:R-:W1:Y:S01]  /*0e00*/  LDC R5, c[0x0][R5+0x2a0] ;  /* 0x0000a80005057b82 */ /* 0x000e620000000800 */
[----:B------:R-:W-:Y:S01]  /*0e10*/  MOV R21, UR5 ;  /* 0x0000000500157c02 */ /* 0x000fe20008000f00 */
[----:B--2---:R-:W-:Y:S01]  /*0e20*/  FMUL R4, R4, UR9 ;  /* 0x0000000904047c20 */ /* 0x004fe20008400000 */
[----:B----4-:R-:W-:Y:S02]  /*0e30*/  I2FP.F32.U32 R2, UR4 ;  /* 0x0000000400027c45 */ /* 0x010fe40008201000 */
[----:B------:R-:W-:-:S05]  /*0e40*/  CS2R.32 R3, SR_CgaSize ;  /* 0x0000000000037805 */ /* 0x000fca0000008a00 */
[----:B------:R-:W-:-:S06]  /*0e50*/  IMAD R3, R3, -0xa0, RZ ;  /* 0xffffff6003037824 */ /* 0x000fcc00078e02ff */
[----:B------:R-:W2:Y:S01]  /*0e60*/  LDC R3, c[0x0][R3+0x2a4] ;  /* 0x0000a90003037b82 */ /* 0x000ea20000000800 */
[----:B------:R-:W4:Y:S01]  /*0e70*/  F2I.U32.TRUNC.NTZ R60, R4 ;  /* 0x00000004003c7305 */ /* 0x000f22000020f000 */
[----:B------:R-:W-:Y:S01]  /*0e80*/  MOV R20, UR4 ;  /* 0x0000000400147c02 */ /* 0x000fe20008000f00 */
[----:B---3--:R-:W-:-:S05]  /*0e90*/  FMUL R2, R2, UR7 ;  /* 0x0000000702027c20 */ /* 0x008fca0008400000 */
[----:B------:R-:W-:Y:S01]  /*0ea0*/  BAR.SYNC.DEFER_BLOCKING 0x0 ;  /* 0x0000000000007b1d */ /* 0x000fe20000010000 */
[----:B------:R-:W-:-:S05]  /*0eb0*/  ISETP.GE.AND P0, PT, R9, 0x1, PT ;  /* 0x000000010900780c */ /* 0x000fca0003f06270 */
[----:B------:R-:W3:Y:S02]  /*0ec0*/  F2I.U32.TRUNC.NTZ R58, R2 ;  /* 0x00000002003a7305 */ /* 0x000ee4000020f000 */
[----:B------:R-:W2:Y:S01]  /*0ed0*/  S2UR UR36, SR_CTAID.Z ;  /* 0x00000000002479c3 */ /* 0x000ea20000002700 */
[----:B----4-:R-:W-:-:S05]  /*0ee0*/  IADD3 R60, PT, PT, -R60, RZ, RZ ;  /* 0x000000ff3c3c7210 */ /* 0x010fca0007ffe1ff */
[----:B-1----:R-:W-:Y:S01]  /*0ef0*/  IMAD R60, R5, R60, UR5 ;  /* 0x00000005053c7e24 */ /* 0x002fe2000f8e023c */
[----:B---3--:R-:W-:-:S05]  /*0f00*/  IADD3 R58, PT, PT, -R58, RZ, RZ ;  /* 0x000000ff3a3a7210 */ /* 0x008fca0007ffe1ff */
[----:B--2---:R-:W-:Y:S01]  /*0f10*/  IMAD R58, R3, R58, UR4 ;  /* 0x00000004033a7e24 */ /* 0x004fe2000f8e023a */
[----:B------:R-:W-:Y:S06]  /*0f20*/  @!P0 BRA `(.L_x_15) ;  /* 0x0000000000b88947 */ /* 0x000fec0003800000 */
[----:B------:R-:W1:Y:S01]  /*0f30*/  LDC.64 R4, c[0x0][0xb18] ;  /* 0x0002c600ff047b82 */ /* 0x000e620000000a00 */
[----:B------:R-:W-:-:S07]  /*0f40*/  ISETP.NE.AND P0, PT, R9, 0x1, PT ;  /* 0x000000010900780c */ /* 0x000fce0003f05270 */
[----:B------:R-:W2:Y:S08]  /*0f50*/  LDC R10, c[0x0][0xb0c] ;  /* 0x0002c300ff0a7b82 */ /* 0x000eb00000000800 */
[----:B------:R-:W3:Y:S08]  /*0f60*/  LDC R11, c[0x0][0x370] ;  /* 0x0000dc00ff0b7b82 */ /* 0x000ef00000000800 */
[----:B------:R-:W4:Y:S01]  /*0f70*/  LDC R12, c[0x0][0x374] ;  /* 0x0000dd00ff0c7b82 */ /* 0x000f220000000800 */
[----:B-1----:R-:W-:-:S07]  /*0f80*/  ISETP.NE.AND P1, PT, R4, 0x1, PT ;  /* 0x000000010400780c */ /* 0x002fce0003f25270 */
[----:B------:R-:W3:Y:S01]  /*0f90*/  LDC.64 R6, c[0x0][0xb10] ;  /* 0x0002c400ff067b82 */ /* 0x000ee20000000a00 */
[----:B--2---:R-:W-:-:S07]  /*0fa0*/  ISETP.NE.AND P2, PT, R10, 0x1, PT ;  /* 0x000000010a00780c */ /* 0x004fce0003f45270 */
[----:B------:R-:W1:Y:S08]  /*0fb0*/  LDC R8, c[0x0][0xb20] ;  /* 0x0002c800ff087b82 */ /* 0x000e700000000800 */
[----:B------:R-:W2:Y:S01]  /*0fc0*/  LDC.64 R2, c[0x0][0xb28] ;  /* 0x0002ca00ff027b82 */ /* 0x000ea20000000a00 */
[----:B----4-:R-:W-:-:S04]  /*0fd0*/  IMAD.HI.U32 R13, R12, R5, RZ ;  /* 0x000000050c0d7227 */ /* 0x010fc800078e00ff */
[----:B------:R-:W-:-:S04]  /*0fe0*/  IMAD.HI.U32 R5, R20, R5, RZ ;  /* 0x0000000514057227 */ /* 0x000fc800078e00ff */
[----:B---3--:R-:W-:-:S04]  /*0ff0*/  IMAD.HI.U32 R14, R11, R6, RZ ;  /* 0x000000060b0e7227 */ /* 0x008fc800078e00ff */
[C---:B------:R-:W-:Y:S01]  /*1000*/  IMAD.HI.U32 R16, R21.reuse, R6, RZ ;  /* 0x0000000615107227 */ /* 0x040fe200078e00ff */
[-C--:B------:R-:W-:Y:S02]  /*1010*/  @P2 SHF.R.U32.HI R11, RZ, R7.reuse, R14 ;  /* 0x00000007ff0b2219 */ /* 0x080fe4000001160e */
[-C--:B-1----:R-:W-:Y:S02]  /*1020*/  @P1 SHF.R.U32.HI R12, RZ, R8.reuse, R13 ;  /* 0x00000008ff0c1219 */ /* 0x082fe4000001160d */
[----:B------:R-:W-:Y:S02]  /*1030*/  SHF.R.U32.HI R5, RZ, R8, R5 ;  /* 0x00000008ff057219 */ /* 0x000fe40000011605 */
[----:B------:R-:W-:Y:S02]  /*1040*/  SHF.R.U32.HI R16, RZ, R7, R16 ;  /* 0x00000007ff107219 */ /* 0x000fe40000011610 */
[----:B------:R-:W-:Y:S01]  /*1050*/  SEL R5, R20, R5, !P1 ;  /* 0x0000000514057207 */ /* 0x000fe20004800000 */
[----:B--2---:R-:W-:Y:S01]  /*1060*/  IMAD.HI.U32 R14, R12, R2, RZ ;  /* 0x000000020c0e7227 */ /* 0x004fe200078e00ff */
[----:B------:R-:W-:-:S02]  /*1070*/  SEL R7, R21, R16, !P2 ;  /* 0x0000001015077207 */ /* 0x000fc40005000000 */
[----:B------:R-:W-:Y:S01]  /*1080*/  IADD3 R13, PT, PT, -R5, RZ, RZ ;  /* 0x000000ff050d7210 */ /* 0x000fe20007ffe1ff */
[----:B------:R-:W-:Y:S01]  /*1090*/  IMAD.HI.U32 R6, R11, R2, RZ ;  /* 0x000000020b067227 */ /* 0x000fe200078e00ff */
[----:B------:R-:W-:-:S03]  /*10a0*/  @P0 SHF.R.U32.HI R12, RZ, R3, R14 ;  /* 0x00000003ff0c0219 */ /* 0x000fc6000001160e */
[----:B------:R-:W-:Y:S01]  /*10b0*/  IMAD R13, R4, R13, R20 ;  /* 0x0000000d040d7224 */ /* 0x000fe200078e0214 */
[----:B------:R-:W-:Y:S01]  /*10c0*/  @P0 SHF.R.U32.HI R11, RZ, R3, R6 ;  /* 0x00000003ff0b0219 */ /* 0x000fe20000011606 */
[----:B------:R-:W-:-:S04]  /*10d0*/  IMAD R12, R12, R9, RZ ;  /* 0x000000090c0c7224 */ /* 0x000fc800078e02ff */
[----:B------:R-:W-:Y:S01]  /*10e0*/  IMAD R6, R11, R9, RZ ;  /* 0x000000090b067224 */ /* 0x000fe200078e02ff */
[----:B------:R-:W-:-:S04]  /*10f0*/  ISETP.GE.AND P1, PT, R5, R12, PT ;  /* 0x0000000c0500720c */ /* 0x000fc80003f26270 */
[----:B------:R-:W-:Y:S01]  /*1100*/  ISETP.GE.OR P1, PT, R7, R6, P1 ;  /* 0x000000060700720c */ /* 0x000fe20000f26670 */
[----:B------:R-:W-:-:S05]  /*1110*/  IMAD.HI.U32 R6, R5, R2, RZ ;  /* 0x0000000205067227 */ /* 0x000fca00078e00ff */
[----:B------:R-:W-:-:S04]  /*1120*/  SHF.R.U32.HI R6, RZ, R3, R6 ;  /* 0x00000003ff067219 */ /* 0x000fc80000011606 */
[----:B------:R-:W-:-:S03]  /*1130*/  SEL R6, R5, R6, !P0 ;  /* 0x0000000605067207 */ /* 0x000fc60004000000 */
[----:B------:R-:W-:Y:S01]  /*1140*/  @!P1 IMAD.HI.U32 R8, R7, R2, RZ ;  /* 0x0000000207089227 */ /* 0x000fe200078e00ff */
[----:B------:R-:W-:-:S04]  /*1150*/  IADD3 R2, PT, PT, -R6, RZ, RZ ;  /* 0x000000ff06027210 */ /* 0x000fc80007ffe1ff */
[----:B------:R-:W-:Y:S01]  /*1160*/  @!P1 SHF.R.U32.HI R8, RZ, R3, R8 ;  /* 0x00000003ff089219 */ /* 0x000fe20000011608 */
[----:B------:R-:W-:-:S03]  /*1170*/  IMAD R2, R9, R2, R5 ;  /* 0x0000000209027224 */ /* 0x000fc600078e0205 */
[----:B------:R-:W-:-:S05]  /*1180*/  @!P1 SEL R3, R7, R8, !P0 ;  /* 0x0000000807039207 */ /* 0x000fca0004000000 */
[--C-:B------:R-:W-:Y:S02]  /*1190*/  @!P1 IMAD.IADD R6, R6, 0x1, -R3.reuse ;  /* 0x0000000106069824 */ /* 0x100fe400078e0a03 */
[----:B------:R-:W-:Y:S01]  /*11a0*/  @!P1 IMAD R3, R2, R11, R3 ;  /* 0x0000000b02039224 */ /* 0x000fe200078e0203 */
[----:B------:R-:W-:Y:S01]  /*11b0*/  IADD3 R2, PT, PT, -R7, RZ, RZ ;  /* 0x000000ff07027210 */ /* 0x000fe20007ffe1ff */
[----:B------:R-:W-:Y:S02]  /*11c0*/  @!P1 IMAD R5, R6, R9, R7 ;  /* 0x0000000906059224 */ /* 0x000fe400078e0207 */
[----:B------:R-:W-:Y:S02]  /*11d0*/  @!P1 IMAD.MOV.U32 R7, RZ, RZ, R3 ;  /* 0x000000ffff079224 */ /* 0x000fe400078e0003 */
[----:B------:R-:W-:Y:S02]  /*11e0*/  IMAD R2, R10, R2, R21 ;  /* 0x000000020a027224 */ /* 0x000fe400078e0215 */
[----:B------:R-:W-:-:S02]  /*11f0*/  IMAD R20, R5, R4, R13 ;  /* 0x0000000405147224 */ /* 0x000fc400078e020d */
[----:B------:R-:W-:Y:S02]  /*1200*/  IMAD R21, R7, R10, R2 ;  /* 0x0000000a07157224 */ /* 0x000fe400078e0202 */
.L_x_15:
[----:B------:R-:W1:Y:S01]  /*1210*/  LDCU UR4, c[0x0][0xb30] ;  /* 0x00016600ff0477ac */ /* 0x000e620008000800 */
[----:B------:R-:W2:Y:S08]  /*1220*/  S2UR UR37, SR_CgaCtaId ;  /* 0x00000000002579c3 */ /* 0x000eb00000008800 */
[----:B------:R-:W3:Y:S01]  /*1230*/  LDC R26, c[0x0][0xb24] ;  /* 0x0002c900ff1a7b82 */ /* 0x000ee20000000800 */
[----:B-1----:R-:W-:-:S09]  /*1240*/  UISETP.NE.AND UP1, UPT, UR4, 0x1, UPT ;  /* 0x000000010400788c */ /* 0x002fd2000bf25270 */
[----:B--2---:R-:W-:Y:S05]  /*1250*/  BRA.U UP1, `(.L_x_16) ;  /* 0x0000000101407547 */ /* 0x004fea000b800000 */
[----:B------:R-:W1:Y:S08]  /*1260*/  LDC.64 R4, c[0x0][0xb10] ;  /* 0x0002c400ff047b82 */ /* 0x000e700000000a00 */
[----:B------:R-:W2:Y:S08]  /*1270*/  LDC.64 R2, c[0x0][0xb18] ;  /* 0x0002c600ff027b82 */ /* 0x000eb00000000a00 */
[----:B------:R-:W4:Y:S08]  /*1280*/  LDC R6, c[0x0][0xb20] ;  /* 0x0002c800ff067b82 */ /* 0x000f300000000800 */
[----:B------:R-:W3:Y:S01]  /*1290*/  LDC R8, c[0x0][0xb0c] ;  /* 0x0002c300ff087b82 */ /* 0x000ee20000000800 */
[----:B-1----:R-:W-:-:S05]  /*12a0*/  IMAD.HI.U32 R4, R21, R4, RZ ;  /* 0x0000000415047227 */ /* 0x002fca00078e00ff */
[----:B------:R-:W-:Y:S01]  /*12b0*/  SHF.R.U32.HI R4, RZ, R5, R4 ;  /* 0x00000005ff047219 */ /* 0x000fe20000011604 */
[----:B--2---:R-:W-:Y:S01]  /*12c0*/  IMAD.HI.U32 R3, R20, R3, RZ ;  /* 0x0000000314037227 */ /* 0x004fe200078e00ff */
[----:B------:R-:W-:-:S04]  /*12d0*/  ISETP.NE.AND P0, PT, R2, 0x1, PT ;  /* 0x000000010200780c */ /* 0x000fc80003f05270 */
[----:B----4-:R-:W-:-:S04]  /*12e0*/  SHF.R.U32.HI R3, RZ, R6, R3 ;  /* 0x00000006ff037219 */ /* 0x010fc80000011603 */
[----:B------:R-:W-:Y:S02]  /*12f0*/  SEL R3, R20, R3, !P0 ;  /* 0x0000000314037207 */ /* 0x000fe40004000000 */
[----:B---3--:R-:W-:-:S04]  /*1300*/  ISETP.NE.AND P1, PT, R8, 0x1, PT ;  /* 0x000000010800780c */ /* 0x008fc80003f25270 */
[----:B------:R-:W-:-:S05]  /*1310*/  SEL R4, R21, R4, !P1 ;  /* 0x0000000415047207 */ /* 0x000fca0004800000 */
[----:B------:R-:W-:Y:S02]  /*1320*/  IMAD.IADD R5, R3, 0x1, -R4 ;  /* 0x0000000103057824 */ /* 0x000fe400078e0a04 */
[----:B------:R-:W-:Y:S02]  /*1330*/  IMAD.IADD R3, R4, 0x1, -R3 ;  /* 0x0000000104037824 */ /* 0x000fe400078e0a03 */
[----:B------:R-:W-:Y:S02]  /*1340*/  IMAD R21, R5, R8, R21 ;  /* 0x0000000805157224 */ /* 0x000fe400078e0215 */
[----:B------:R-:W-:-:S07]  /*1350*/  IMAD R20, R3, R2, R20 ;  /* 0x0000000203147224 */ /* 0x000fce00078e0214 */
.L_x_16:
[----:B------:R-:W-:Y:S01]  /*1360*/  BAR.SYNC.DEFER_BLOCKING 0x0 ;  /* 0x0000000000007b1d */ /* 0x000fe20000010000 */
[----:B------:R-:W-:Y:S01]  /*1370*/  UISETP.NE.AND UP1, UPT, UR8, 0x2, UPT ;  /* 0x000000020800788c */ /* 0x000fe2000bf25270 */
[----:B------:R-:W-:Y:S02]  /*1380*/  ISETP.NE.OR P5, PT, R0, 0x2, !P5 ;  /* 0x000000020000780c */ /* 0x000fe40006fa5670 */
[----:B------:R-:W-:-:S06]  /*1390*/  LOP3.LUT R2, R72, 0x1f, RZ, 0xc0, !PT ;  /* 0x0000001f48027812 */ /* 0x000fcc00078ec0ff */
[----:B------:R-:W-:Y:S05]  /*13a0*/  BRA.U UP1, `(.L_x_17) ;  /* 0x0000001101907547 */ /* 0x000fea000b800000 */
[----:B------:R-:W1:Y:S01]  /*13b0*/  LDCU UR13, c[0x0][0x38c] ;  /* 0x00007180ff0d77ac */ /* 0x000e620008000800 */
[----:B------:R-:W2:Y:S01]  /*13c0*/  LDC R9, c[0x0][0x370] ;  /* 0x0000dc00ff097b82 */ /* 0x000ea20000000800 */
[----:B------:R-:W-:Y:S01]  /*13d0*/  PLOP3.LUT P1, PT, PT, PT, UP2, 0x80, 0x8 ;  /* 0x000000000008781c */ /* 0x000fe20003f2f028 */
[----:B------:R-:W-:Y:S01]  /*13e0*/  HFMA2 R12, -RZ, RZ, 0, 0 ;  /* 0x00000000ff0c7431 */ /* 0x000fe200000001ff */
[----:B------:R-:W-:Y:S01]  /*13f0*/  ISETP.EQ.OR P4, PT, R2, RZ, P5 ;  /* 0x000000ff0200720c */ /* 0x000fe20002f82670 */
[----:B------:R-:W-:Y:S01]  /*1400*/  IMAD.MOV.U32 R15, RZ, RZ, 0x1 ;  /* 0x00000001ff0f7424 */ /* 0x000fe200078e00ff */
[----:B------:R-:W-:Y:S01]  /*1410*/  PLOP3.LUT P1, PT, P1, PT, PT, 0x8, 0x80 ;  /* 0x000000000080781c */ /* 0x000fe20000f2e170 */
[----:B------:R-:W-:Y:S01]  /*1420*/  IMAD.MOV.U32 R14, RZ, RZ, RZ ;  /* 0x000000ffff0e7224 */ /* 0x000fe200078e00ff */
[----:B------:R-:W-:Y:S01]  /*1430*/  MOV R8, 0x1 ;  /* 0x0000000100087802 */ /* 0x000fe20000000f00 */
[----:B------:R-:W4:Y:S01]  /*1440*/  LDC R0, c[0x0][0x374] ;  /* 0x0000dd00ff007b82 */ /* 0x000f220000000800 */
[----:B------:R-:W-:Y:S01]  /*1450*/  IMAD.MOV.U32 R10, RZ, RZ, RZ ;  /* 0x000000ffff0a7224 */ /* 0x000fe200078e00ff */
[----:B------:R-:W2:Y:S01]  /*1460*/  LDCU.64 UR22, c[0x0][0x348] ;  /* 0x00006900ff1677ac */ /* 0x000ea20008000a00 */
[----:B------:R-:W-:Y:S01]  /*1470*/  UMOV UR6, URZ ;  /* 0x000000ff00067c82 */ /* 0x000fe20008000000 */
[----:B-1----:R-:W-:-:S04]  /*1480*/  UIADD3 UR5, UPT, UPT, UR13, 0x7f, URZ ;  /* 0x0000007f0d057890 */ /* 0x002fc8000fffe0ff */
[----:B------:R-:W-:-:S04]  /*1490*/  USHF.R.S32.HI UR4, URZ, 0x1f, UR5 ;  /* 0x0000001fff047899 */ /* 0x000fc80008011405 */
[----:B------:R-:W-:-:S04]  /*14a0*/  ULEA.HI UR4, UR4, UR5, URZ, 0x7 ;  /* 0x0000000504047291 */ /* 0x000fc8000f8f38ff */
[----:B------:R-:W-:Y:S02]  /*14b0*/  USHF.R.S32.HI UR15, URZ, 0x7, UR4 ;  /* 0x00000007ff0f7899 */ /* 0x000fe40008011404 */
[----:B------:R-:W-:Y:S02]  /*14c0*/  UIADD3 UR4, UPT, UPT, UR13, -0x1, URZ ;  /* 0xffffffff0d047890 */ /* 0x000fe4000fffe0ff */
[----:B------:R-:W-:Y:S02]  /*14d0*/  UISETP.LT.U32.AND UP0, UPT, UR15, 0x4, UPT ;  /* 0x000000040f00788c */ /* 0x000fe4000bf01070 */
[----:B------:R-:W-:Y:S02]  /*14e0*/  UISETP.GE.U32.AND UP1, UPT, UR4, -0xff, UPT ;  /* 0xffffff010400788c */ /* 0x000fe4000bf26070 */
[----:B------:R-:W-:Y:S02]  /*14f0*/  USEL UR14, UR15, 0x4, UP0 ;  /* 0x000000040f0e7887 */ /* 0x000fe40008000000 */
[----:B------:R-:W-:-:S02]  /*1500*/  UIADD3 UR13, UPT, UPT, UR13, 0xfe, URZ ;  /* 0x000000fe0d0d7890 */ /* 0x000fc4000fffe0ff */
[----:B------:R-:W-:Y:S02]  /*1510*/  UIADD3 UR5, UPT, UPT, UR14, -0x1, URZ ;  /* 0xffffffff0e057890 */ /* 0x000fe4000fffe0ff */
[----:B------:R-:W-:-:S03]  /*1520*/  UIADD3 UR7, UPT, UPT, UR15, -UR14, URZ ;  /* 0x8000000e0f077290 */ /* 0x000fc6000fffe0ff */
[----:B------:R-:W-:-:S04]  /*1530*/  @UP1 UIADD3 UR5, UPT, UPT, UR14, URZ, URZ ;  /* 0x000000ff0e051290 */ /* 0x000fc8000fffe0ff */
[----:B--2---:R-:W-:-:S12]  /*1540*/  UIADD3 UR5, UPT, UPT, UR5, 0x1, URZ ;  /* 0x0000000105057890 */ /* 0x004fd8000fffe0ff */
.L_x_35:
[----:B------:R-:W-:Y:S01]  /*1550*/  UISETP.NE.AND UP0, UPT, UR37, URZ, UPT ;  /* 0x000000ff2500728c */ /* 0x000fe2000bf05270 */
[----:B------:R-:W1:Y:S08]  /*1560*/  S2UR UR37, SR_CgaCtaId ;  /* 0x00000000002579c3 */ /* 0x000e700000008800 */
[----:B------:R-:W-:Y:S05]  /*1570*/  BRA.U UP0, `(.L_x_18) ;  /* 0x0000000100347547 */ /* 0x000fea000b800000 */
[----:B------:R-:W2:Y:S01]  /*1580*/  S2R R2, SR_CgaCtaId ;  /* 0x0000000000027919 */ /* 0x000ea20000008800 */
[----:B------:R-:W-:-:S04]  /*1590*/  MOV R3, 0x400 ;  /* 0x0000040000037802 */ /* 0x000fc80000000f00 */
[----:B--2---:R-:W-:Y:S02]  /*15a0*/  LEA R3, R2, R3, 0x18 ;  /* 0x0000000302037211 */ /* 0x004fe400078ec0ff */
[----:B------:R-:W-:-:S03]  /*15b0*/  SHF.L.U32 R2, R8, 0x1f, RZ ;  /* 0x0000001f08027819 */ /* 0x000fc600000006ff */
[----:B------:R-:W-:-:S04]  /*15c0*/  IMAD R3, R10, 0x8, R3 ;  /* 0x000000080a037824 */ /* 0x000fc800078e0203 */
[----:B------:R-:W2:Y:S02]  /*15d0*/  SYNCS.PHASECHK.TRANS64.TRYWAIT P0, [R3+URZ+0x100], R2 ;  /* 0x00010002030075a7 */ /* 0x000ea400080011ff */
[----:B--2---:R-:W-:Y:S05]  /*15e0*/  @!P0 BRA `(.L_x_19) ;  /* 0x0000006800b88947 */ /* 0x004fea0003800000 */
.L_x_131:
[----:B------:R-:W-:Y:S01]  /*15f0*/  VIADD R10, R10, 0x1 ;  /* 0x000000010a0a7836 */ /* 0x000fe20000000000 */
[----:B------:R2:W-:Y:S04]  /*1600*/  SYNCS.ARRIVE.TRANS64.A1T0 RZ, [R3+URZ+0xf0], RZ ;  /* 0x0000f0ff03ff79a7 */ /* 0x0005e800081000ff */
[----:B------:R-:W-:-:S04]  /*1610*/  ISETP.NE.AND P0, PT, R10, 0x2, PT ;  /* 0x000000020a00780c */ /* 0x000fc80003f05270 */
[----:B------:R-:W-:Y:S02]  /*1620*/  SEL R10, R10, RZ, P0 ;  /* 0x000000ff0a0a7207 */ /* 0x000fe40000000000 */
[----:B--2---:R-:W-:-:S04]  /*1630*/  SEL R3, RZ, 0x1, P0 ;  /* 0x00000001ff037807 */ /* 0x004fc80000000000 */
[----:B------:R-:W-:-:S07]  /*1640*/  LOP3.LUT R8, R8, R3, RZ, 0x3c, !PT ;  /* 0x0000000308087212 */ /* 0x000fce00078e3cff */
.L_x_18:
[----:B------:R-:W-:Y:S01]  /*1650*/  UMOV UR4, 0x400 ;  /* 0x0000040000047882 */ /* 0x000fe20000000000 */
[----:B------:R-:W-:Y:S01]  /*1660*/  SHF.L.U32 R2, R15, 0x1f, RZ ;  /* 0x0000001f0f027819 */ /* 0x000fe200000006ff */
[----:B-1----:R-:W-:Y:S01]  /*1670*/  ULEA UR4, UR37, UR4, 0x18 ;  /* 0x0000000425047291 */ /* 0x002fe2000f8ec0ff */
[----:B------:R-:W-:Y:S01]  /*1680*/  R2UR UR34, R21 ;  /* 0x00000000152272ca */ /* 0x000fe200000e0000 */
[----:B------:R-:W-:Y:S01]  /*1690*/  UISETP.GE.U32.AND UP0, UPT, UR13, 0xff, UPT ;  /* 0x000000ff0d00788c */ /* 0x000fe2000bf06070 */
[----:B------:R-:W-:Y:S01]  /*16a0*/  R2UR UR19, R20 ;  /* 0x00000000141372ca */ /* 0x000fe200000e0000 */
[----:B------:R-:W-:Y:S01]  /*16b0*/  ULEA UR8, UR6, UR4, 0x3 ;  /* 0x0000000406087291 */ /* 0x000fe2000f8e18ff */
[----:B------:R-:W-:-:S08]  /*16c0*/  UMOV UR29, URZ ;  /* 0x000000ff001d7c82 */ /* 0x000fd00008000000 */
[----:B------:R1:W2:Y:S01]  /*16d0*/  SYNCS.PHASECHK.TRANS64.TRYWAIT P0, [UR8+0x20], R2 ;  /* 0x00002002ff0075a7 */ /* 0x0002a20008001108 */
[----:B------:R-:W-:Y:S02]  /*16e0*/  USHF.L.U32 UR34, UR34, 0x6, URZ ;  /* 0x0000000622227899 */ /* 0x000fe400080006ff */
[----:B------:R-:W-:Y:S01]  /*16f0*/  USHF.L.U32 UR19, UR19, 0x7, URZ ;  /* 0x0000000713137899 */ /* 0x000fe200080006ff */
[----:B------:R-:W-:Y:S11]  /*1700*/  BRA.U !UP0, `(.L_x_20) ;  /* 0x0000000108c07547 */ /* 0x000ff6000b800000 */
[----:B------:R-:W-:Y:S01]  /*1710*/  UMOV UR21, URZ ;  /* 0x000000ff00157c82 */ /* 0x000fe20008000000 */
[----:B------:R-:W-:-:S05]  /*1720*/  UMOV UR28, UR6 ;  /* 0x00000006001c7c82 */ /* 0x000fca0008000000 */
.L_x_25:
[----:B-1----:R-:W-:Y:S01]  /*1730*/  ULEA UR33, UR28, UR4, 0x3 ;  /* 0x000000041c217291 */ /* 0x002fe2000f8e18ff */
[----:B--2---:R-:W-:Y:S01]  /*1740*/  @!P5 MOV R3, 0xc000 ;  /* 0x0000c0000003d802 */ /* 0x004fe20000000f00 */
[----:B--2---:R-:W-:Y:S10]  /*1750*/  @P0 BRA `(.L_x_21) ;  /* 0x00000000000c0947 */ /* 0x004ff40003800000 */
[----:B------:R-:W-:-:S04]  /*1760*/  SHF.L.U32 R5, R15, 0x1f, RZ ;  /* 0x0000001f0f057819 */ /* 0x000fc800000006ff */
[----:B------:R-:W2:Y:S02]  /*1770*/  SYNCS.PHASECHK.TRANS64.TRYWAIT P0, [UR33+0x20], R5 ;  /* 0x00002005ff0075a7 */ /* 0x000ea40008001121 */
[----:B--2---:R-:W-:Y:S05]  /*1780*/  @!P0 BRA `(.L_x_22) ;  /* 0x0000006800648947 */ /* 0x004fea0003800000 */
.L_x_21:
[----:B------:R2:W-:Y:S01]  /*1790*/  @!P5 SYNCS.ARRIVE.TRANS64 RZ, [UR33], R3 ;  /* 0x00000003ffffd9a7 */ /* 0x0005e20008000021 */
[----:B------:R-:W-:Y:S04]  /*17a0*/  BSSY.RECONVERGENT B0, `(.L_x_23) ;  /* 0x0000003000007945 */ /* 0x000fe80003800200 */
[----:B------:R-:W-:Y:S05]  /*17b0*/  @P4 BRA `(.L_x_24) ;  /* 0x0000000000044947 */ /* 0x000fea0003800000 */
[----:B------:R-:W-:Y:S05]  /*17c0*/  BPT.TRAP 0x1 ;  /* 0x000000040000795c */ /* 0x000fea0000300000 */
.L_x_24:
[----:B------:R-:W-:Y:S05]  /*17d0*/  BSYNC.RECONVERGENT B0 ;  /* 0x0000000000007941 */ /* 0x000fea0003800200 */
.L_x_23:
[----:B------:R-:W-:Y:S02]  /*17e0*/  UIADD3 UR6, UPT, UPT, UR28, 0x1, URZ ;  /* 0x000000011c067890 */ /* 0x000fe4000fffe0ff */
[----:B------:R-:W-:Y:S02]  /*17f0*/  ULEA UR32, UR28, UR4, 0xe ;  /* 0x000000041c207291 */ /* 0x000fe4000f8e70ff */
[----:B------:R-:W-:Y:S02]  /*1800*/  UISETP.NE.AND UP0, UPT, UR6, 0x4, UPT ;  /* 0x000000040600788c */ /* 0x000fe4000bf05270 */
[----:B------:R-:W-:Y:S02]  /*1810*/  UIADD3 UR30, UP1, UPT, UR22, 0x80, URZ ;  /* 0x00000080161e7890 */ /* 0x000fe4000ff3e0ff */
[----:B------:R-:W-:Y:S02]  /*1820*/  USEL UR9, URZ, 0x1, UP0 ;  /* 0x00000001ff097887 */ /* 0x000fe40008000000 */
[----:B------:R-:W-:-:S02]  /*1830*/  USEL UR6, UR6, URZ, UP0 ;  /* 0x000000ff06067287 */ /* 0x000fc40008000000 */
[----:B------:R-:W-:Y:S02]  /*1840*/  UIADD3 UR26, UP0, UPT, UR22, 0x180, URZ ;  /* 0x00000180161a7890 */ /* 0x000fe4000ff1e0ff */
[----:B------:R-:W-:Y:S01]  /*1850*/  ULEA UR8, UR6, UR4, 0x3 ;  /* 0x0000000406087291 */ /* 0x000fe2000f8e18ff */
[----:B------:R-:W-:Y:S01]  /*1860*/  LOP3.LUT R15, R15, UR9, RZ, 0x3c, !PT ;  /* 0x000000090f0f7c12 */ /* 0x000fe2000f8e3cff */
[----:B------:R-:W-:Y:S02]  /*1870*/  USHF.L.U32 UR35, UR21, 0x7, URZ ;  /* 0x0000000715237899 */ /* 0x000fe400080006ff */
[----:B------:R-:W-:Y:S01]  /*1880*/  UIADD3.X UR31, UPT, UPT, URZ, UR23, URZ, UP1, !UPT ;  /* 0x00000017ff1f7290 */ /* 0x000fe20008ffe4ff */
[----:B-1----:R-:W-:Y:S01]  /*1890*/  SHF.L.U32 R2, R15, 0x1f, RZ ;  /* 0x0000001f0f027819 */ /* 0x002fe200000006ff */
[----:B------:R-:W-:Y:S02]  /*18a0*/  UIADD3 UR32, UPT, UPT, UR32, 0x4400, URZ ;  /* 0x0000440020207890 */ /* 0x000fe4000fffe0ff */
[----:B------:R-:W-:Y:S01]  /*18b0*/  UIADD3.X UR27, UPT, UPT, URZ, UR23, URZ, UP0, !UPT ;  /* 0x00000017ff1b7290 */ /* 0x000fe200087fe4ff */
[----:B------:R1:W1:Y:S01]  /*18c0*/  SYNCS.PHASECHK.TRANS64.TRYWAIT P0, [UR8+0x20], R2 ;  /* 0x00002002ff0075a7 */ /* 0x0002620008001108 */
[----:B------:R-:W-:-:S02]  /*18d0*/  ULEA UR8, UR28, UR4, 0xf ;  /* 0x000000041c087291 */ /* 0x000fc4000f8e78ff */
[----:B------:R-:W-:Y:S02]  /*18e0*/  UIADD3 UR10, UPT, UPT, UR35, 0x40, URZ ;  /* 0x00000040230a7890 */ /* 0x000fe4000fffe0ff */
[----:B------:R-:W-:Y:S02]  /*18f0*/  UIADD3 UR16, UPT, UPT, UR8, 0x14400, URZ ;  /* 0x0001440008107890 */ /* 0x000fe4000fffe0ff */
[----:B------:R-:W-:Y:S01]  /*1900*/  UIADD3 UR8, UPT, UPT, UR8, 0x18400, URZ ;  /* 0x0001840008087890 */ /* 0x000fe2000fffe0ff */
[----:B------:R-:W-:Y:S01]  /*1910*/  UMOV UR24, 0x0 ;  /* 0x0000000000187882 */ /* 0x000fe20000000000 */
[----:B------:R-:W-:Y:S01]  /*1920*/  UMOV UR25, 0x10000000 ;  /* 0x1000000000197882 */ /* 0x000fe20000000000 */
[----:B------:R-:W-:Y:S01]  /*1930*/  UMOV UR17, UR33 ;  /* 0x0000002100117c82 */ /* 0x000fe20008000000 */
[----:B------:R-:W-:Y:S01]  /*1940*/  UMOV UR20, UR36 ;  /* 0x0000002400147c82 */ /* 0x000fe20008000000 */
[----:B------:R-:W-:Y:S01]  /*1950*/  UMOV UR18, UR35 ;  /* 0x0000002300127c82 */ /* 0x000fe20008000000 */
[----:B------:R-:W-:Y:S01]  /*1960*/  UMOV UR11, UR19 ;  /* 0x00000013000b7c82 */ /* 0x000fe20008000000 */
[----:B------:R-:W-:Y:S01]  /*1970*/  UMOV UR12, UR36 ;  /* 0x00000024000c7c82 */ /* 0x000fe20008000000 */
[----:B------:R-:W-:Y:S01]  /*1980*/  UMOV UR9, UR33 ;  /* 0x0000002100097c82 */ /* 0x000fe20008000000 */
[----:B------:R1:W-:Y:S01]  /*1990*/  UTMALDG.3D [UR32], [UR30], desc[UR24] ;  /* 0x000018201e0075b4 */ /* 0x0003e20008011000 */
[----:B------:R-:W-:Y:S01]  /*19a0*/  UIADD3 UR21, UPT, UPT, UR21, 0x1, URZ ;  /* 0x0000000115157890 */ /* 0x000fe2000fffe0ff */
[----:B------:R-:W-:Y:S01]  /*19b0*/  UMOV UR29, UR5 ;  /* 0x00000005001d7c82 */ /* 0x000fe20008000000 */
[----:B------:R-:W-:-:S02]  /*19c0*/  UMOV UR28, UR6 ;  /* 0x00000006001c7c82 */ /* 0x000fc40008000000 */
[----:B------:R-:W-:Y:S01]  /*19d0*/  UISETP.NE.AND UP0, UPT, UR21, UR5, UPT ;  /* 0x000000051500728c */ /* 0x000fe2000bf05270 */
[----:B------:R1:W-:Y:S01]  /*19e0*/  UTMALDG.3D [UR16], [UR26], desc[UR24] ;  /* 0x000018101a0075b4 */ /* 0x0003e20008011000 */
[----:B------:R1:W-:Y:S07]  /*19f0*/  UTMALDG.3D [UR8], [UR26], desc[UR24] ;  /* 0x000018081a0075b4 */ /* 0x0003ee0008011000 */
[----:B------:R-:W-:Y:S05]  /*1a00*/  BRA.U UP0, `(.L_x_25) ;  /* 0xfffffffd00487547 */ /* 0x000fea000b83ffff */
.L_x_20:
[----:B-1----:R-:W-:Y:S01]  /*1a10*/  ULEA UR8, UR6, UR4, 0x3 ;  /* 0x0000000406087291 */ /* 0x002fe2000f8e18ff */
[----:B------:R-:W-:Y:S01]  /*1a20*/  SHF.L.U32 R2, R15, 0x1f, RZ ;  /* 0x0000001f0f027819 */ /* 0x000fe200000006ff */
[----:B------:R-:W-:Y:S01]  /*1a30*/  @!P1 SYNCS.ARRIVE.TRANS64.A1T0 RZ, [UR4+0x88], RZ ;  /* 0x000088ffffff99a7 */ /* 0x000fe20008100004 */
[----:B------:R-:W-:-:S06]  /*1a40*/  UISETP.GT.AND UP0, UPT, UR15, UR14, UPT ;  /* 0x0000000e0f00728c */ /* 0x000fcc000bf04270 */
[----:B--2---:R1:W2:Y:S03]  /*1a50*/  SYNCS.PHASECHK.TRANS64.TRYWAIT P0, [UR8+0x20], R2 ;  /* 0x00002002ff0075a7 */ /* 0x0042a60008001108 */
[----:B------:R-:W-:Y:S05]  /*1a60*/  BRA.U !UP0, `(.L_x_26) ;  /* 0x0000000108c47547 */ /* 0x000fea000b800000 */
[----:B------:R-:W-:Y:S01]  /*1a70*/  UIADD3 UR21, UPT, UPT, UR7, UR29, URZ ;  /* 0x0000001d07157290 */ /* 0x000fe2000fffe0ff */
[----:B------:R-:W-:-:S11]  /*1a80*/  UMOV UR35, UR6 ;  /* 0x0000000600237c82 */ /* 0x000fd60008000000 */
.L_x_31:
[----:B-1----:R-:W-:Y:S01]  /*1a90*/  ULEA UR25, UR35, UR4, 0x3 ;  /* 0x0000000423197291 */ /* 0x002fe2000f8e18ff */
[----:B--2---:R-:W-:Y:S01]  /*1aa0*/  @!P5 MOV R3, 0xc000 ;  /* 0x0000c0000003d802 */ /* 0x004fe20000000f00 */
[----:B--2---:R-:W-:Y:S10]  /*1ab0*/  @P0 BRA `(.L_x_27) ;  /* 0x00000000000c0947 */ /* 0x004ff40003800000 */
[----:B------:R-:W-:-:S04]  /*1ac0*/  SHF.L.U32 R5, R15, 0x1f, RZ ;  /* 0x0000001f0f057819 */ /* 0x000fc800000006ff */
[----:B------:R-:W2:Y:S02]  /*1ad0*/  SYNCS.PHASECHK.TRANS64.TRYWAIT P0, [UR25+0x20], R5 ;  /* 0x00002005ff0075a7 */ /* 0x000ea40008001119 */
[----:B--2---:R-:W-:Y:S05]  /*1ae0*/  @!P0 BRA `(.L_x_28) ;  /* 0x0000006400a48947 */ /* 0x004fea0003800000 */
.L_x_27:
[----:B------:R2:W-:Y:S01]  /*1af0*/  @!P5 SYNCS.ARRIVE.TRANS64 RZ, [UR25], R3 ;  /* 0x00000003ffffd9a7 */ /* 0x0005e20008000019 */
[----:B------:R-:W-:Y:S04]  /*1b00*/  BSSY.RECONVERGENT B0, `(.L_x_29) ;  /* 0x0000003000007945 */ /* 0x000fe80003800200 */
[----:B------:R-:W-:Y:S05]  /*1b10*/  @P4 BRA `(.L_x_30) ;  /* 0x0000000000044947 */ /* 0x000fea0003800000 */
[----:B------:R-:W-:Y:S05]  /*1b20*/  BPT.TRAP 0x1 ;  /* 0x000000040000795c */ /* 0x000fea0000300000 */
.L_x_30:
[----:B------:R-:W-:Y:S05]  /*1b30*/  BSYNC.RECONVERGENT B0 ;  /* 0x0000000000007941 */ /* 0x000fea0003800200 */
.L_x_29:
        /* <DEDUP_REMOVED lines=31> */
[----:B------:R-:W-:-:S03]  /*1d30*/  UMOV UR35, UR6 ;  /* 0x0000000600237c82 */ /* 0x000fc60008000000 */
[----:B------:R-:W-:Y:S01]  /*1d40*/  UISETP.NE.AND UP0, UPT, UR29, UR21, UPT ;  /* 0x000000151d00728c */ /* 0x000fe2000bf05270 */
[----:B------:R1:W-:Y:S01]  /*1d50*/  UTMALDG.3D [UR16], [UR32], desc[UR30] ;  /* 0x00001e10200075b4 */ /* 0x0003e20008011000 */
[----:B------:R1:W-:Y:S07]  /*1d60*/  UTMALDG.3D [UR8], [UR32], desc[UR30] ;  /* 0x00001e08200075b4 */ /* 0x0003ee0008011000 */
[----:B------:R-:W-:Y:S05]  /*1d70*/  BRA.U UP0, `(.L_x_31) ;  /* 0xfffffffd00447547 */ /* 0x000fea000b83ffff */
.L_x_26:
[----:B-1----:R-:W-:Y:S01]  /*1d80*/  LEA R2, R14, UR4, 0x3 ;  /* 0x000000040e027c11 */ /* 0x002fe2000f8e18ff */
[----:B------:R-:W-:Y:S01]  /*1d90*/  NOP ;  /* 0x0000000000007918 */ /* 0x000fe20000000000 */
[----:B--2---:R-:W-:Y:S02]  /*1da0*/  SHF.L.U32 R3, R12, 0x1f, RZ ;  /* 0x0000001f0c037819 */ /* 0x004fe400000006ff */
[----:B------:R-:W-:Y:S02]  /*1db0*/  LEA R4, R14, UR4, 0x4 ;  /* 0x000000040e047c11 */ /* 0x000fe4000f8e20ff */
[----:B------:R-:W1:Y:S02]  /*1dc0*/  SYNCS.PHASECHK.TRANS64.TRYWAIT P0, [R2+URZ+0x90], R3 ;  /* 0x00009003020075a7 */ /* 0x000e6400080011ff */
[----:B-1----:R-:W-:Y:S05]  /*1dd0*/  @!P0 BRA `(.L_x_32) ;  /* 0x0000006400008947 */ /* 0x002fea0003800000 */
.L_x_134:
[----:B------:R-:W2:Y:S01]  /*1de0*/  LDS.128 R4, [R4+0x120] ;  /* 0x0001200004047984 */ /* 0x000ea20000000c00 */
[----:B---3--:R-:W-:Y:S01]  /*1df0*/  ISETP.GE.AND P0, PT, R26, 0x1, PT ;  /* 0x000000011a00780c */ /* 0x008fe20003f06270 */
[----:B-1----:R-:W-:Y:S01]  /*1e00*/  VIADD R2, R2, 0xa0 ;  /* 0x000000a002027836 */ /* 0x002fe20000000000 */
[----:B------:R-:W-:Y:S01]  /*1e10*/  @!PT LDS RZ, [RZ] ;  /* 0x00000000fffff984 */ /* 0x000fe20000000800 */
[----:B------:R-:W-:Y:S01]  /*1e20*/  @!PT LDS RZ, [RZ] ;  /* 0x00000000fffff984 */ /* 0x000fe20000000800 */
[----:B------:R-:W-:Y:S01]  /*1e30*/  @!PT LDS RZ, [RZ] ;  /* 0x00000000fffff984 */ /* 0x000fe20000000800 */
[----:B------:R-:W-:Y:S01]  /*1e40*/  @!PT LDS RZ, [RZ] ;  /* 0x00000000fffff984 */ /* 0x000fe20000000800 */
[----:B------:R1:W-:Y:S06]  /*1e50*/  MEMBAR.ALL.CTA ;  /* 0x0000000000007992 */ /* 0x0003ec0000008000 */
[----:B-1----:R-:W1:Y:S01]  /*1e60*/  FENCE.VIEW.ASYNC.S ;  /* 0x00000000000073c6 */ /* 0x002e620000000000 */
[----:B------:R-:W-:-:S04]  /*1e70*/  PRMT R2, RZ, 0x654, R2 ;  /* 0x00000654ff027816 */ /* 0x000fc80000000002 */
[----:B-1----:R1:W-:Y:S01]  /*1e80*/  SYNCS.ARRIVE.TRANS64.RED.A1T0 RZ, [R2+URZ], RZ ;  /* 0x000000ff02ff79a7 */ /* 0x0023e200081004ff */
[----:B--2---:R-:W-:-:S13]  /*1e90*/  LOP3.LUT P2, RZ, R6, 0x1, RZ, 0xc0, !PT ;  /* 0x0000000106ff7812 */ /* 0x004fda000784c0ff */
[----:B------:R-:W-:Y:S01]  /*1ea0*/  @P2 SHF.R.U32.HI R3, RZ, 0x10, R5 ;  /* 0x00000010ff032819 */ /* 0x000fe20000011605 */
[----:B------:R-:W-:Y:S01]  /*1eb0*/  VOTEU.ANY UP0, P2 ;  /* 0x0000000000ff7886 */ /* 0x000fe20001000100 */
[----:B------:R-:W-:Y:S02]  /*1ec0*/  @P2 MOV R13, R4 ;  /* 0x00000004000d2202 */ /* 0x000fe40000000f00 */
[----:B------:R-:W-:Y:S02]  /*1ed0*/  @P2 R2UR.BROADCAST UR8, R3 ;  /* 0x00000000030822ca */ /* 0x000fe400008e0000 */
[----:B------:R-:W-:-:S11]  /*1ee0*/  @P2 LOP3.LUT R11, R5, 0xffff, RZ, 0xc0, !PT ;  /* 0x0000ffff050b2812 */ /* 0x000fd600078ec0ff */
[----:B------:R-:W-:Y:S01]  /*1ef0*/  @UP0 UMOV UR36, UR8 ;  /* 0x0000000800240c82 */ /* 0x000fe20008000000 */
[----:B-1----:R-:W-:Y:S05]  /*1f00*/  @!P0 BRA `(.L_x_33) ;  /* 0x0000000000b88947 */ /* 0x002fea0003800000 */
[----:B------:R-:W4:Y:S01]  /*1f10*/  LDC.64 R4, c[0x0][0xb18] ;  /* 0x0002c600ff047b82 */ /* 0x000f220000000a00 */
[----:B------:R-:W-:-:S07]  /*1f20*/  ISETP.NE.AND P3, PT, R26, 0x1, PT ;  /* 0x000000011a00780c */ /* 0x000fce0003f65270 */
[----:B------:R-:W1:Y:S08]  /*1f30*/  LDC.64 R6, c[0x0][0xb10] ;  /* 0x0002c400ff067b82 */ /* 0x000e700000000a00 */
[----:B------:R-:W2:Y:S08]  /*1f40*/  LDC R16, c[0x0][0xb20] ;  /* 0x0002c800ff107b82 */ /* 0x000eb00000000800 */
[----:B------:R-:W3:Y:S01]  /*1f50*/  LDC R18, c[0x0][0xb0c] ;  /* 0x0002c300ff127b82 */ /* 0x000ee20000000800 */
[----:B----4-:R-:W-:Y:S01]  /*1f60*/  IMAD.HI.U32 R17, R0, R5, RZ ;  /* 0x0000000500117227 */ /* 0x010fe200078e00ff */
[----:B------:R-:W-:-:S03]  /*1f70*/  ISETP.NE.AND P0, PT, R4, 0x1, PT ;  /* 0x000000010400780c */ /* 0x000fc60003f05270 */
[----:B------:R-:W-:-:S03]  /*1f80*/  IMAD.HI.U32 R5, R11, R5, RZ ;  /* 0x000000050b057227 */ /* 0x000fc600078e00ff */
[----:B------:R-:W4:Y:S01]  /*1f90*/  LDC.64 R2, c[0x0][0xb28] ;  /* 0x0002ca00ff027b82 */ /* 0x000f220000000a00 */
[----:B-1----:R-:W-:-:S04]  /*1fa0*/  IMAD.HI.U32 R20, R9, R6, RZ ;  /* 0x0000000609147227 */ /* 0x002fc800078e00ff */
[----:B------:R-:W-:Y:S01]  /*1fb0*/  IMAD.HI.U32 R22, R13, R6, RZ ;  /* 0x000000060d167227 */ /* 0x000fe200078e00ff */
[----:B------:R-:W-:Y:S02]  /*1fc0*/  SHF.R.U32.HI R20, RZ, R7, R20 ;  /* 0x00000007ff147219 */ /* 0x000fe40000011614 */
[-C--:B--2---:R-:W-:Y:S02]  /*1fd0*/  SHF.R.U32.HI R17, RZ, R16.reuse, R17 ;  /* 0x00000010ff117219 */ /* 0x084fe40000011611 */
[----:B------:R-:W-:Y:S02]  /*1fe0*/  SHF.R.U32.HI R16, RZ, R16, R5 ;  /* 0x00000010ff107219 */ /* 0x000fe40000011605 */
[----:B------:R-:W-:Y:S02]  /*1ff0*/  SEL R17, R0, R17, !P0 ;  /* 0x0000001100117207 */ /* 0x000fe40004000000 */
[----:B------:R-:W-:Y:S02]  /*2000*/  SHF.R.U32.HI R22, RZ, R7, R22 ;  /* 0x00000007ff167219 */ /* 0x000fe40000011616 */
[----:B---3--:R-:W-:-:S02]  /*2010*/  ISETP.NE.AND P1, PT, R18, 0x1, PT ;  /* 0x000000011200780c */ /* 0x008fc40003f25270 */
[----:B------:R-:W-:Y:S02]  /*2020*/  SEL R5, R11, R16, !P0 ;  /* 0x000000100b057207 */ /* 0x000fe40004000000 */
[----:B------:R-:W-:Y:S02]  /*2030*/  SEL R19, R9, R20, !P1 ;  /* 0x0000001409137207 */ /* 0x000fe40004800000 */
[----:B------:R-:W-:Y:S01]  /*2040*/  SEL R7, R13, R22, !P1 ;  /* 0x000000160d077207 */ /* 0x000fe20004800000 */
[----:B----4-:R-:W-:-:S04]  /*2050*/  IMAD.HI.U32 R20, R17, R2, RZ ;  /* 0x0000000211147227 */ /* 0x010fc800078e00ff */
[----:B------:R-:W-:Y:S01]  /*2060*/  IMAD.HI.U32 R6, R19, R2, RZ ;  /* 0x0000000213067227 */ /* 0x000fe200078e00ff */
[----:B------:R-:W-:-:S04]  /*2070*/  @P3 SHF.R.U32.HI R17, RZ, R3, R20 ;  /* 0x00000003ff113219 */ /* 0x000fc80000011614 */
        /* <DEDUP_REMOVED lines=8> */
[----:B------:R-:W-:-:S04]  /*2100*/  @!P0 IMAD.HI.U32 R16, R7, R2, RZ ;  /* 0x0000000207108227 */ /* 0x000fc800078e00ff */
[----:B------:R-:W-:Y:S01]  /*2110*/  IMAD.MOV R2, RZ, RZ, -R6 ;  /* 0x000000ffff027224 */ /* 0x000fe200078e0a06 */
[----:B------:R-:W-:-:S03]  /*2120*/  @!P0 SHF.R.U32.HI R16, RZ, R3, R16 ;  /* 0x00000003ff108219 */ /* 0x000fc60000011610 */
[----:B------:R-:W-:Y:S01]  /*2130*/  IMAD R2, R26, R2, R5 ;  /* 0x000000021a027224 */ /* 0x000fe200078e0205 */
[----:B------:R-:W-:Y:S02]  /*2140*/  @!P0 SEL R3, R7, R16, !P3 ;  /* 0x0000001007038207 */ /* 0x000fe40005800000 */
[----:B------:R-:W-:-:S03]  /*2150*/  IADD3 R16, PT, PT, -R5, RZ, RZ ;  /* 0x000000ff05107210 */ /* 0x000fc60007ffe1ff */
[--C-:B------:R-:W-:Y:S02]  /*2160*/  @!P0 IMAD.IADD R6, R6, 0x1, -R3.reuse ;  /* 0x0000000106068824 */ /* 0x100fe400078e0a03 */
[----:B------:R-:W-:Y:S01]  /*2170*/  @!P0 IMAD R3, R2, R19, R3 ;  /* 0x0000001302038224 */ /* 0x000fe200078e0203 */
[----:B------:R-:W-:Y:S01]  /*2180*/  IADD3 R2, PT, PT, -R7, RZ, RZ ;  /* 0x000000ff07027210 */ /* 0x000fe20007ffe1ff */
[----:B------:R-:W-:Y:S02]  /*2190*/  @!P0 IMAD R5, R26, R6, R7 ;  /* 0x000000061a058224 */ /* 0x000fe400078e0207 */
[----:B------:R-:W-:Y:S02]  /*21a0*/  IMAD R11, R4, R16, R11 ;  /* 0x00000010040b7224 */ /* 0x000fe400078e020b */
[----:B------:R-:W-:Y:S02]  /*21b0*/  @!P0 IMAD.MOV.U32 R7, RZ, RZ, R3 ;  /* 0x000000ffff078224 */ /* 0x000fe400078e0003 */
[----:B------:R-:W-:-:S02]  /*21c0*/  IMAD R2, R18, R2, R13 ;  /* 0x0000000212027224 */ /* 0x000fc400078e020d */
[----:B------:R-:W-:Y:S02]  /*21d0*/  IMAD R11, R5, R4, R11 ;  /* 0x00000004050b7224 */ /* 0x000fe400078e020b */
[----:B------:R-:W-:Y:S02]  /*21e0*/  IMAD R13, R7, R18, R2 ;  /* 0x00000012070d7224 */ /* 0x000fe400078e0202 */
.L_x_33:
[----:B------:R-:W1:Y:S02]  /*21f0*/  LDCU UR8, c[0x0][0xb30] ;  /* 0x00016600ff0877ac */ /* 0x000e640008000800 */
[----:B-1----:R-:W-:-:S09]  /*2200*/  UISETP.NE.AND UP0, UPT, UR8, 0x1, UPT ;  /* 0x000000010800788c */ /* 0x002fd2000bf05270 */
[----:B------:R-:W-:Y:S05]  /*2210*/  BRA.U UP0, `(.L_x_34) ;  /* 0x0000000100407547 */ /* 0x000fea000b800000 */
[----:B------:R-:W1:Y:S08]  /*2220*/  LDC.64 R4, c[0x0][0xb10] ;  /* 0x0002c400ff047b82 */ /* 0x000e700000000a00 */
[----:B------:R-:W2:Y:S08]  /*2230*/  LDC.64 R2, c[0x0][0xb18] ;  /* 0x0002c600ff027b82 */ /* 0x000eb00000000a00 */
[----:B------:R-:W3:Y:S08]  /*2240*/  LDC R6, c[0x0][0xb20] ;  /* 0x0002c800ff067b82 */ /* 0x000ef00000000800 */
[----:B------:R-:W4:Y:S01]  /*2250*/  LDC R16, c[0x0][0xb0c] ;  /* 0x0002c300ff107b82 */ /* 0x000f220000000800 */
[----:B-1----:R-:W-:-:S05]  /*2260*/  IMAD.HI.U32 R4, R13, R4, RZ ;  /* 0x000000040d047227 */ /* 0x002fca00078e00ff */
[----:B------:R-:W-:Y:S01]  /*2270*/  SHF.R.U32.HI R4, RZ, R5, R4 ;  /* 0x00000005ff047219 */ /* 0x000fe20000011604 */
[----:B--2---:R-:W-:Y:S01]  /*2280*/  IMAD.HI.U32 R3, R11, R3, RZ ;  /* 0x000000030b037227 */ /* 0x004fe200078e00ff */
[----:B------:R-:W-:-:S04]  /*2290*/  ISETP.NE.AND P0, PT, R2, 0x1, PT ;  /* 0x000000010200780c */ /* 0x000fc80003f05270 */
[----:B---3--:R-:W-:-:S04]  /*22a0*/  SHF.R.U32.HI R6, RZ, R6, R3 ;  /* 0x00000006ff067219 */ /* 0x008fc80000011603 */
[----:B------:R-:W-:Y:S02]  /*22b0*/  SEL R3, R11, R6, !P0 ;  /* 0x000000060b037207 */ /* 0x000fe40004000000 */
[----:B----4-:R-:W-:-:S04]  /*22c0*/  ISETP.NE.AND P1, PT, R16, 0x1, PT ;  /* 0x000000011000780c */ /* 0x010fc80003f25270 */
[----:B------:R-:W-:-:S05]  /*22d0*/  SEL R4, R13, R4, !P1 ;  /* 0x000000040d047207 */ /* 0x000fca0004800000 */
[----:B------:R-:W-:Y:S02]  /*22e0*/  IMAD.IADD R5, R3, 0x1, -R4 ;  /* 0x0000000103057824 */ /* 0x000fe400078e0a04 */
[----:B------:R-:W-:Y:S02]  /*22f0*/  IMAD.IADD R3, R4, 0x1, -R3 ;  /* 0x0000000104037824 */ /* 0x000fe400078e0a03 */
[----:B------:R-:W-:Y:S02]  /*2300*/  IMAD R13, R5, R16, R13 ;  /* 0x00000010050d7224 */ /* 0x000fe400078e020d */
[----:B------:R-:W-:-:S07]  /*2310*/  IMAD R11, R3, R2, R11 ;  /* 0x00000002030b7224 */ /* 0x000fce00078e020b */
.L_x_34:
[----:B------:R-:W-:Y:S01]  /*2320*/  VIADD R14, R14, 0x1 ;  /* 0x000000010e0e7836 */ /* 0x000fe20000000000 */
[----:B------:R-:W-:Y:S01]  /*2330*/  PLOP3.LUT P1, PT, PT, PT, PT, 0x80, 0x8 ;  /* 0x000000000008781c */ /* 0x000fe20003f2f070 */
[----:B------:R-:W-:Y:S02]  /*2340*/  IMAD.IADD R21, R13, 0x1, R60 ;  /* 0x000000010d157824 */ /* 0x000fe400078e023c */
[----:B------:R-:W-:Y:S01]  /*2350*/  IMAD.IADD R20, R11, 0x1, R58 ;  /* 0x000000010b147824 */ /* 0x000fe200078e023a */
[----:B------:R-:W-:-:S04]  /*2360*/  ISETP.NE.AND P0, PT, R14, 0x2, PT ;  /* 0x000000020e00780c */ /* 0x000fc80003f05270 */
[----:B------:R-:W-:Y:S02]  /*2370*/  SEL R3, RZ, 0x1, P0 ;  /* 0x00000001ff037807 */ /* 0x000fe40000000000 */
[----:B------:R-:W-:Y:S02]  /*2380*/  SEL R14, R14, RZ, P0 ;  /* 0x000000ff0e0e7207 */ /* 0x000fe40000000000 */
[----:B------:R-:W-:Y:S01]  /*2390*/  LOP3.LUT R12, R12, R3, RZ, 0x3c, !PT ;  /* 0x000000030c0c7212 */ /* 0x000fe200078e3cff */
[----:B------:R-:W-:Y:S06]  /*23a0*/  @P2 BRA `(.L_x_35) ;  /* 0xfffffff000682947 */ /* 0x000fec000383ffff */
[----:B------:R-:W-:Y:S01]  /*23b0*/  UIADD3 UR4, UPT, UPT, UR4, 0x20, URZ ;  /* 0x0000002004047890 */ /* 0x000fe2000fffe0ff */
[----:B------:R-:W-:-:S03]  /*23c0*/  SHF.L.U32 R3, R15, 0x1f, RZ ;  /* 0x0000001f0f037819 */ /* 0x000fc600000006ff */
[----:B------:R-:W-:-:S09]  /*23d0*/  ULEA UR5, UR6, UR4, 0x3 ;  /* 0x0000000406057291 */ /* 0x000fd2000f8e18ff */
[----:B------:R-:W1:Y:S02]  /*23e0*/  SYNCS.PHASECHK.TRANS64.TRYWAIT P0, [UR5], R3 ;  /* 0x00000003ff0075a7 */ /* 0x000e640008001105 */
[----:B-1----:R-:W-:Y:S05]  /*23f0*/  @!P0 BRA `(.L_x_36) ;  /* 0x0000005c008c8947 */ /* 0x002fea0003800000 */
.L_x_136:
[----:B------:R-:W-:-:S04]  /*2400*/  UIADD3 UR6, UPT, UPT, UR6, 0x1, URZ ;  /* 0x0000000106067890 */ /* 0x000fc8000fffe0ff */
[----:B------:R-:W-:-:S04]  /*2410*/  UISETP.NE.AND UP0, UPT, UR6, 0x4, UPT ;  /* 0x000000040600788c */ /* 0x000fc8000bf05270 */
[----:B------:R-:W-:Y:S02]  /*2420*/  USEL UR7, URZ, 0x1, UP0 ;  /* 0x00000001ff077887 */ /* 0x000fe40008000000 */
[----:B------:R-:W-:-:S04]  /*2430*/  USEL UR6, UR6, URZ, UP0 ;  /* 0x000000ff06067287 */ /* 0x000fc80008000000 */
[----:B------:R-:W-:Y:S01]  /*2440*/  ULEA UR5, UR6, UR4, 0x3 ;  /* 0x0000000406057291 */ /* 0x000fe2000f8e18ff */
[----:B------:R-:W-:-:S04]  /*2450*/  LOP3.LUT R2, R15, UR7, RZ, 0x3c, !PT ;  /* 0x000000070f027c12 */ /* 0x000fc8000f8e3cff */
[----:B-1----:R-:W-:-:S04]  /*2460*/  SHF.L.U32 R3, R2, 0x1f, RZ ;  /* 0x0000001f02037819 */ /* 0x002fc800000006ff */
[----:B------:R-:W1:Y:S02]  /*2470*/  SYNCS.PHASECHK.TRANS64.TRYWAIT P0, [UR5], R3 ;  /* 0x00000003ff0075a7 */ /* 0x000e640008001105 */
[----:B-1----:R-:W-:Y:S05]  /*2480*/  @!P0 BRA `(.L_x_37) ;  /* 0x0000005c00808947 */ /* 0x002fea0003800000 */
.L_x_138:
        /* <DEDUP_REMOVED lines=9> */
.L_x_140:
[----:B------:R-:W-:-:S04]  /*2520*/  UIADD3 UR6, UPT, UPT, UR6, 0x1, URZ ;  /* 0x0000000106067890 */ /* 0x000fc8000fffe0ff */
[----:B------:R-:W-:-:S04]  /*2530*/  UISETP.NE.AND UP0, UPT, UR6, 0x4, UPT ;  /* 0x000000040600788c */ /* 0x000fc8000bf05270 */
[----:B------:R-:W-:Y:S02]  /*2540*/  USEL UR5, URZ, 0x1, UP0 ;  /* 0x00000001ff057887 */ /* 0x000fe40008000000 */
[----:B------:R-:W-:-:S04]  /*2550*/  USEL UR6, UR6, URZ, UP0 ;  /* 0x000000ff06067287 */ /* 0x000fc80008000000 */
[----:B------:R-:W-:Y:S01]  /*2560*/  ULEA UR6, UR6, UR4, 0x3 ;  /* 0x0000000406067291 */ /* 0x000fe2000f8e18ff */
[----:B-1----:R-:W-:-:S04]  /*2570*/  LOP3.LUT R3, R2, UR5, RZ, 0x3c, !PT ;  /* 0x0000000502037c12 */ /* 0x002fc8000f8e3cff */
[----:B------:R-:W-:Y:S01]  /*2580*/  SHF.L.U32 R3, R3, 0x1f, RZ ;  /* 0x0000001f03037819 */ /* 0x000fe200000006ff */
[----:B----4-:R-:W-:-:S07]  /*2590*/  IMAD.U32 R0, RZ, RZ, UR6 ;  /* 0x00000006ff007e24 */ /* 0x010fce000f8e00ff */
.L_x_39:
[----:B-1----:R1:W2:Y:S02]  /*25a0*/  SYNCS.PHASECHK.TRANS64.TRYWAIT P0, [R0+URZ], R3 ;  /* 0x00000003000075a7 */ /* 0x0022a400080011ff */
[----:B--2---:R-:W-:Y:S05]  /*25b0*/  @!P0 NANOSLEEP.SYNCS 0x989680 ;  /* 0x009896800000895d */ /* 0x004fea0003900000 */
[----:B------:R-:W2:Y:S02]  /*25c0*/  @!P0 SYNCS.PHASECHK.TRANS64 P0, [R0+URZ], R3 ;  /* 0x00000003000085a7 */ /* 0x000ea400080010ff */
[----:B--2---:R-:W-:Y:S05]  /*25d0*/  @P0 EXIT ;  /* 0x000000000000094d */ /* 0x004fea0003800000 */
[----:B------:R-:W-:Y:S05]  /*25e0*/  BRA `(.L_x_39) ;  /* 0xfffffffc00ec7947 */ /* 0x000fea000383ffff */
.L_x_17:
[----:B------:R-:W-:-:S04]  /*25f0*/  UISETP.NE.AND UP1, UPT, UR37, URZ, UPT ;  /* 0x000000ff2500728c */ /* 0x000fc8000bf25270 */
[----:B------:R-:W-:-:S09]  /*2600*/  UISETP.NE.OR UP1, UPT, UR8, 0x1, UP1 ;  /* 0x000000010800788c */ /* 0x000fd20008f25670 */
[----:B------:R-:W-:Y:S05]  /*2610*/  BRA.U UP1, `(.L_x_40) ;  /* 0x0000000501487547 */ /* 0x000fea000b800000 */
[----:B------:R-:W-:Y:S01]  /*2620*/  ISETP.NE.AND P2, PT, R2, RZ, PT ;  /* 0x000000ff0200720c */ /* 0x000fe20003f45270 */
[----:B------:R-:W-:Y:S01]  /*2630*/  IMAD.MOV.U32 R12, RZ, RZ, 0x1 ;  /* 0x00000001ff0c7424 */ /* 0x000fe200078e00ff */
[----:B------:R-:W-:Y:S02]  /*2640*/  CS2R R10, SRZ ;  /* 0x00000000000a7805 */ /* 0x000fe4000001ff00 */
[----:B------:R-:W-:Y:S01]  /*2650*/  CS2R R8, SRZ ;  /* 0x0000000000087805 */ /* 0x000fe2000001ff00 */
[----:B------:R-:W-:Y:S01]  /*2660*/  UMOV UR4, 0x400 ;  /* 0x0000040000047882 */ /* 0x000fe20000000000 */
[----:B------:R-:W-:Y:S01]  /*2670*/  UMOV UR6, URZ ;  /* 0x000000ff00067c82 */ /* 0x000fe20008000000 */
[----:B------:R-:W-:-:S12]  /*2680*/  ULEA UR37, UR37, UR4, 0x18 ;  /* 0x0000000425257291 */ /* 0x000fd8000f8ec0ff */
.L_x_44:
[----:B------:R-:W-:Y:S02]  /*2690*/  LEA R0, R8, UR37, 0x3 ;  /* 0x0000002508007c11 */ /* 0x000fe4000f8e18ff */
[----:B------:R-:W-:-:S03]  /*26a0*/  SHF.L.U32 R5, R9, 0x1f, RZ ;  /* 0x0000001f09057819 */ /* 0x000fc600000006ff */
[----:B------:R-:W-:Y:S01]  /*26b0*/  VIADD R4, R0, 0x100 ;  /* 0x0000010000047836 */ /* 0x000fe20000000000 */
[----:B------:R-:W1:Y:S02]  /*26c0*/  SYNCS.PHASECHK.TRANS64.TRYWAIT P0, [R0+URZ+0xf0], R5 ;  /* 0x0000f005000075a7 */ /* 0x000e6400080011ff */
[----:B-1----:R-:W-:Y:S05]  /*26d0*/  @!P0 BRA `(.L_x_41) ;  /* 0x0000005c001c8947 */ /* 0x002fea0003800000 */
.L_x_141:
[----:B------:R-:W-:Y:S01]  /*26e0*/  ULEA UR5, UR6, UR37, 0x3 ;  /* 0x0000002506057291 */ /* 0x000fe2000f8e18ff */
[----:B------:R-:W-:Y:S02]  /*26f0*/  PRMT R4, RZ, 0x654, R4 ;  /* 0x00000654ff047816 */ /* 0x000fe40000000004 */
[----:B-1----:R-:W-:Y:S01]  /*2700*/  SHF.L.U32 R5, R12, 0x1f, RZ ;  /* 0x0000001f0c057819 */ /* 0x002fe200000006ff */
[----:B------:R-:W-:Y:S01]  /*2710*/  UIADD3 UR4, UPT, UPT, UR5, 0x90, URZ ;  /* 0x0000009005047890 */ /* 0x000fe2000fffe0ff */
[----:B------:R1:W-:Y:S05]  /*2720*/  SYNCS.ARRIVE.TRANS64.RED.A1T0 RZ, [R4+URZ], RZ ;  /* 0x000000ff04ff79a7 */ /* 0x0003ea00081004ff */
[----:B------:R-:W-:Y:S01]  /*2730*/  IMAD.U32 R7, RZ, RZ, UR4 ;  /* 0x00000004ff077e24 */ /* 0x000fe2000f8e00ff */
[----:B------:R-:W2:Y:S04]  /*2740*/  SYNCS.PHASECHK.TRANS64.TRYWAIT P0, [UR5+0xa0], R5 ;  /* 0x0000a005ff0075a7 */ /* 0x000ea80008001105 */
[----:B------:R-:W-:Y:S01]  /*2750*/  PRMT R6, R2, 0x654, R7 ;  /* 0x0000065402067816 */ /* 0x000fe20000000007 */
[----:B-1----:R-:W-:Y:S01]  /*2760*/  @!P2 IMAD.MOV.U32 R4, RZ, RZ, 0x10 ;  /* 0x00000010ff04a424 */ /* 0x002fe200078e00ff */
[----:B--2---:R-:W-:Y:S06]  /*2770*/  @!P0 BRA `(.L_x_42) ;  /* 0x0000005c00088947 */ /* 0x004fec0003800000 */
.L_x_143:
[----:B------:R-:W-:Y:S01]  /*2780*/  ULEA UR4, UR6, UR37, 0x4 ;  /* 0x0000002506047291 */ /* 0x000fe2000f8e20ff */
[----:B------:R-:W-:Y:S01]  /*2790*/  SEL R3, R6, R3, !P2 ;  /* 0x0000000306037207 */ /* 0x000fe20005000000 */
[----:B------:R-:W-:Y:S01]  /*27a0*/  UIADD3 UR5, UPT, UPT, UR5, 0x90, URZ ;  /* 0x0000009005057890 */ /* 0x000fe2000fffe0ff */
[----:B-1----:R-:W-:Y:S01]  /*27b0*/  LEA R0, R11, UR37, 0x3 ;  /* 0x000000250b007c11 */ /* 0x002fe2000f8e18ff */
[----:B------:R-:W-:Y:S01]  /*27c0*/  UIADD3 UR4, UPT, UPT, UR4, 0x120, URZ ;  /* 0x0000012004047890 */ /* 0x000fe2000fffe0ff */
[----:B------:R-:W-:Y:S01]  /*27d0*/  SHF.L.U32 R5, R10, 0x1f, RZ ;  /* 0x0000001f0a057819 */ /* 0x000fe200000006ff */
[----:B------:R1:W-:Y:S01]  /*27e0*/  @!P2 SYNCS.ARRIVE.TRANS64.RED RZ, [R3+URZ], R4 ;  /* 0x0000000403ffa9a7 */ /* 0x0003e200080004ff */
[----:B------:R-:W-:Y:S01]  /*27f0*/  UIADD3 UR6, UPT, UPT, UR6, 0x1, URZ ;  /* 0x0000000106067890 */ /* 0x000fe2000fffe0ff */
[----:B------:R-:W-:-:S03]  /*2800*/  VIADD R8, R8, 0x1 ;  /* 0x0000000108087836 */ /* 0x000fc60000000000 */
[----:B------:R-:W-:Y:S02]  /*2810*/  UISETP.NE.AND UP0, UPT, UR6, 0x2, UPT ;  /* 0x000000020600788c */ /* 0x000fe4000bf05270 */
[----:B------:R-:W-:Y:S06]  /*2820*/  UGETNEXTWORKID.BROADCAST [UR4], [UR5] ;  /* 0x00000000040073ca */ /* 0x000fec0008000100 */
[----:B------:R-:W-:Y:S01]  /*2830*/  USEL UR4, URZ, 0x1, UP0 ;  /* 0x00000001ff047887 */ /* 0x000fe20008000000 */
[----:B------:R-:W-:Y:S01]  /*2840*/  ISETP.NE.AND P0, PT, R8, 0x2, PT ;  /* 0x000000020800780c */ /* 0x000fe20003f05270 */
[----:B------:R-:W-:Y:S01]  /*2850*/  USEL UR6, UR6, URZ, UP0 ;  /* 0x000000ff06067287 */ /* 0x000fe20008000000 */
[----:B------:R-:W2:Y:S03]  /*2860*/  SYNCS.PHASECHK.TRANS64.TRYWAIT P1, [R0+URZ+0x90], R5 ;  /* 0x00009005000075a7 */ /* 0x000ea600080211ff */
[----:B------:R-:W-:Y:S01]  /*2870*/  LOP3.LUT R12, R12, UR4, RZ, 0x3c, !PT ;  /* 0x000000040c0c7c12 */ /* 0x000fe2000f8e3cff */
[----:B-12---:R-:W-:Y:S07]  /*2880*/  @!P1 BRA `(.L_x_43) ;  /* 0x0000005800dc9947 */ /* 0x006fee0003800000 */
.L_x_144:
[C---:B------:R-:W-:Y:S01]  /*2890*/  LEA R4, R11.reuse, UR37, 0x4 ;  /* 0x000000250b047c11 */ /* 0x040fe2000f8e20ff */
[----:B-1----:R-:W-:Y:S01]  /*28a0*/  VIADD R0, R0, 0xa0 ;  /* 0x000000a000007836 */ /* 0x002fe20000000000 */
[----:B------:R-:W-:Y:S01]  /*28b0*/  SEL R8, R8, RZ, P0 ;  /* 0x000000ff08087207 */ /* 0x000fe20000000000 */
[----:B------:R-:W-:-:S03]  /*28c0*/  VIADD R11, R11, 0x1 ;  /* 0x000000010b0b7836 */ /* 0x000fc60000000000 */
[----:B------:R-:W1:Y:S01]  /*28d0*/  LDS.128 R4, [R4+0x120] ;  /* 0x0001200004047984 */ /* 0x000e620000000c00 */
[----:B------:R-:W-:Y:S02]  /*28e0*/  PRMT R0, RZ, 0x654, R0 ;  /* 0x00000654ff007816 */ /* 0x000fe40000000000 */
[C---:B------:R-:W-:Y:S01]  /*28f0*/  ISETP.NE.AND P1, PT, R11.reuse, 0x2, PT ;  /* 0x000000020b00780c */ /* 0x040fe20003f25270 */
[----:B------:R-:W-:Y:S01]  /*2900*/  @!PT LDS RZ, [RZ] ;  /* 0x00000000fffff984 */ /* 0x000fe20000000800 */
[----:B------:R-:W-:Y:S01]  /*2910*/  @!PT LDS RZ, [RZ] ;  /* 0x00000000fffff984 */ /* 0x000fe20000000800 */
[----:B------:R-:W-:Y:S01]  /*2920*/  @!PT LDS RZ, [RZ] ;  /* 0x00000000fffff984 */ /* 0x000fe20000000800 */
[----:B------:R-:W-:Y:S01]  /*2930*/  @!PT LDS RZ, [RZ] ;  /* 0x00000000fffff984 */ /* 0x000fe20000000800 */
[----:B------:R2:W-:Y:S06]  /*2940*/  MEMBAR.ALL.CTA ;  /* 0x0000000000007992 */ /* 0x0005ec0000008000 */
[----:B--2---:R-:W2:Y:S01]  /*2950*/  FENCE.VIEW.ASYNC.S ;  /* 0x00000000000073c6 */ /* 0x004ea20000000000 */
[----:B------:R-:W-:Y:S01]  /*2960*/  SEL R11, R11, RZ, P1 ;  /* 0x000000ff0b0b7207 */ /* 0x000fe20000800000 */
[----:B--2---:R2:W-:Y:S01]  /*2970*/  SYNCS.ARRIVE.TRANS64.RED.A1T0 RZ, [R0+URZ], RZ ;  /* 0x000000ff00ff79a7 */ /* 0x0045e200081004ff */
[----:B-1----:R-:W-:-:S02]  /*2980*/  LOP3.LUT P3, RZ, R6, 0x1, RZ, 0xc0, !PT ;  /* 0x0000000106ff7812 */ /* 0x002fc4000786c0ff */
[----:B------:R-:W-:-:S04]  /*2990*/  SEL R5, RZ, 0x1, P1 ;  /* 0x00000001ff057807 */ /* 0x000fc80000800000 */
[----:B------:R-:W-:Y:S02]  /*29a0*/  LOP3.LUT R10, R10, R5, RZ, 0x3c, !PT ;  /* 0x000000050a0a7212 */ /* 0x000fe400078e3cff */
[----:B--2---:R-:W-:-:S04]  /*29b0*/  SEL R0, RZ, 0x1, P0 ;  /* 0x00000001ff007807 */ /* 0x004fc80000000000 */
[----:B------:R-:W-:Y:S01]  /*29c0*/  LOP3.LUT R9, R9, R0, RZ, 0x3c, !PT ;  /* 0x0000000009097212 */ /* 0x000fe200078e3cff */
[----:B------:R-:W-:Y:S06]  /*29d0*/  @P3 BRA `(.L_x_44) ;  /* 0xfffffffc002c3947 */ /* 0x000fec000383ffff */
[----:B------:R-:W-:Y:S01]  /*29e0*/  ULEA UR5, UR6, UR37, 0x3 ;  /* 0x0000002506057291 */ /* 0x000fe2000f8e18ff */
[----:B------:R-:W-:-:S08]  /*29f0*/  SHF.L.U32 R3, R12, 0x1f, RZ ;  /* 0x0000001f0c037819 */ /* 0x000fd000000006ff */
[----:B------:R-:W1:Y:S02]  /*2a00*/  SYNCS.PHASECHK.TRANS64 P0, [UR5+0xa0], R3 ;  /* 0x0000a003ff0075a7 */ /* 0x000e640008001005 */
[----:B-1----:R-:W-:Y:S05]  /*2a10*/  @P0 BRA `(.L_x_45) ;  /* 0x0000000000080947 */ /* 0x002fea0003800000 */
[----:B------:R-:W1:Y:S02]  /*2a20*/  SYNCS.PHASECHK.TRANS64.TRYWAIT P0, [UR5+0xa0], R3 ;  /* 0x0000a003ff0075a7 */ /* 0x000e640008001105 */
[----:B-1----:R-:W-:Y:S05]  /*2a30*/  @!P0 BRA `(.L_x_46) ;  /* 0x0000005800848947 */ /* 0x002fea0003800000 */
.L_x_45:
[----:B------:R-:W-:-:S04]  /*2a40*/  UIADD3 UR4, UPT, UPT, UR6, 0x1, URZ ;  /* 0x0000000106047890 */ /* 0x000fc8000fffe0ff */
[----:B------:R-:W-:-:S04]  /*2a50*/  UISETP.NE.AND UP0, UPT, UR4, 0x2, UPT ;  /* 0x000000020400788c */ /* 0x000fc8000bf05270 */
[----:B------:R-:W-:Y:S02]  /*2a60*/  USEL UR7, URZ, 0x1, UP0 ;  /* 0x00000001ff077887 */ /* 0x000fe40008000000 */
[----:B------:R-:W-:-:S04]  /*2a70*/  USEL UR4, UR4, URZ, UP0 ;  /* 0x000000ff04047287 */ /* 0x000fc80008000000 */
[----:B------:R-:W-:Y:S01]  /*2a80*/  ULEA UR4, UR4, UR37, 0x3 ;  /* 0x0000002504047291 */ /* 0x000fe2000f8e18ff */
[----:B-1----:R-:W-:-:S04]  /*2a90*/  LOP3.LUT R3, R12, UR7, RZ, 0x3c, !PT ;  /* 0x000000070c037c12 */ /* 0x002fc8000f8e3cff */
[----:B------:R-:W-:-:S04]  /*2aa0*/  SHF.L.U32 R0, R3, 0x1f, RZ ;  /* 0x0000001f03007819 */ /* 0x000fc800000006ff */
[----:B------:R-:W1:Y:S02]  /*2ab0*/  SYNCS.PHASECHK.TRANS64 P0, [UR4+0xa0], R0 ;  /* 0x0000a000ff0075a7 */ /* 0x000e640008001004 */
[----:B-1----:R-:W-:Y:S05]  /*2ac0*/  @P0 EXIT ;  /* 0x000000000000094d */ /* 0x002fea0003800000 */
[----:B------:R-:W-:Y:S02]  /*2ad0*/  SHF.L.U32 R3, R3, 0x1f, RZ ;  /* 0x0000001f03037819 */ /* 0x000fe400000006ff */
[----:B------:R-:W-:-:S07]  /*2ae0*/  MOV R0, UR4 ;  /* 0x0000000400007c02 */ /* 0x000fce0008000f00 */
.L_x_47:
[----:B-1----:R1:W2:Y:S02]  /*2af0*/  SYNCS.PHASECHK.TRANS64.TRYWAIT P0, [R0+URZ+0xa0], R3 ;  /* 0x0000a003000075a7 */ /* 0x0022a400080011ff */
[----:B--2---:R-:W-:Y:S05]  /*2b00*/  @!P0 NANOSLEEP.SYNCS 0x989680 ;  /* 0x009896800000895d */ /* 0x004fea0003900000 */
[----:B------:R-:W2:Y:S02]  /*2b10*/  @!P0 SYNCS.PHASECHK.TRANS64 P0, [R0+URZ+0xa0], R3 ;  /* 0x0000a003000085a7 */ /* 0x000ea400080010ff */
[----:B--2---:R-:W-:Y:S05]  /*2b20*/  @P0 EXIT ;  /* 0x000000000000094d */ /* 0x004fea0003800000 */
[----:B------:R-:W-:Y:S05]  /*2b30*/  BRA `(.L_x_47) ;  /* 0xfffffffc00ec7947 */ /* 0x000fea000383ffff */
.L_x_40:
[----:B------:R-:W-:-:S09]  /*2b40*/  UISETP.NE.AND UP1, UPT, UR8, URZ, UPT ;  /* 0x000000ff0800728c */ /* 0x000fd2000bf25270 */
[----:B------:R-:W-:Y:S05]  /*2b50*/  BRA.U UP1, `(.L_x_48) ;  /* 0x0000001101387547 */ /* 0x000fea000b800000 */
[----:B------:R-:W-:Y:S01]  /*2b60*/  UMOV UR4, 0x40 ;  /* 0x0000004000047882 */ /* 0x000fe20000000000 */
[----:B------:R-:W-:Y:S01]  /*2b70*/  NOP ;  /* 0x0000000000007918 */ /* 0x000fe20000000000 */
[----:B------:R-:W-:Y:S01]  /*2b80*/  ULEA UR4, UR37, UR4, 0x18 ;  /* 0x0000000425047291 */ /* 0x000fe2000f8ec0ff */
[----:B------:R-:W-:Y:S02]  /*2b90*/  UMOV UR5, 0x400 ;  /* 0x0000040000057882 */ /* 0x000fe40000000000 */
[----:B------:R-:W-:-:S06]  /*2ba0*/  ULEA UR37, UR37, UR5, 0x18 ;  /* 0x0000000525257291 */ /* 0x000fcc000f8ec0ff */
[----:B------:R-:W1:Y:S02]  /*2bb0*/  LDS.U8 R0, [UR4+0x1c] ;  /* 0x00001c04ff007984 */ /* 0x000e640008000000 */
[----:B-1----:R-:W-:-:S13]  /*2bc0*/  ISETP.NE.AND P0, PT, R0, RZ, PT ;  /* 0x000000ff0000720c */ /* 0x002fda0003f05270 */
[----:B------:R-:W-:Y:S05]  /*2bd0*/  @P0 BRA `(.L_x_49) ;  /* 0x0000000000580947 */ /* 0x000fea0003800000 */
[----:B------:R-:W-:-:S13]  /*2be0*/  ELECT P0, URZ, PT ;  /* 0x0000000000ff782f */ /* 0x000fda0003800000 */
[----:B------:R-:W-:Y:S05]  /*2bf0*/  @!P0 BRA `(.L_x_50) ;  /* 0x0000000000608947 */ /* 0x000fea0003800000 */
[----:B------:R-:W-:Y:S01]  /*2c00*/  UMOV UR5, 0x10 ;  /* 0x0000001000057882 */ /* 0x000fe20000000000 */
[----:B------:R-:W-:Y:S01]  /*2c10*/  HFMA2 R0, -RZ, RZ, 0, 5.9604644775390625e-08 ;  /* 0x00000001ff007431 */ /* 0x000fe200000001ff */
[----:B------:R-:W-:-:S03]  /*2c20*/  MOV R2, 0xffff ;  /* 0x0000ffff00027802 */ /* 0x000fc60000000f00 */
[----:B------:R-:W-:Y:S04]  /*2c30*/  DEPBAR.LE SB1, 0x36 ;  /* 0x00009d800000791a */ /* 0x000fe80000000000 */
[----:B------:R-:W1:Y:S02]  /*2c40*/  UTCATOMSWS.FIND_AND_SET.ALIGN UP0, UR5, UR5 ;  /* 0x00000005000575e3 */ /* 0x000e640008000800 */
[----:B-1----:R-:W-:Y:S01]  /*2c50*/  MOV R3, UR5 ;  /* 0x0000000500037c02 */ /* 0x002fe20008000f00 */
[----:B------:R-:W-:Y:S06]  /*2c60*/  BRA.U UP0, `(.L_x_51) ;  /* 0x0000000100187547 */ /* 0x000fec000b800000 */
.L_x_52:
[----:B------:R-:W-:Y:S05]  /*2c70*/  NANOSLEEP 0x64 ;  /* 0x000000640000795d */ /* 0x000fea0003800000 */
[----:B------:R-:W-:-:S05]  /*2c80*/  UMOV UR5, 0x10 ;  /* 0x0000001000057882 */ /* 0x000fca0000000000 */
[----:B------:R-:W-:Y:S04]  /*2c90*/  DEPBAR.LE SB1, 0x36 ;  /* 0x00009d800000791a */ /* 0x000fe80000000000 */
[----:B------:R-:W1:Y:S02]  /*2ca0*/  UTCATOMSWS.FIND_AND_SET.ALIGN UP0, UR5, UR5 ;  /* 0x00000005000575e3 */ /* 0x000e640008000800 */
[----:B-1----:R-:W-:Y:S01]  /*2cb0*/  MOV R3, UR5 ;  /* 0x0000000500037c02 */ /* 0x002fe20008000f00 */
[----:B------:R-:W-:Y:S05]  /*2cc0*/  BRA.U !UP0, `(.L_x_52) ;  /* 0xfffffffd08e87547 */ /* 0x000fea000b83ffff */
.L_x_51:
[-C--:B------:R-:W-:Y:S02]  /*2cd0*/  SHF.L.U32 R2, R2, R3.reuse, RZ ;  /* 0x0000000302027219 */ /* 0x080fe400000006ff */
[----:B------:R-:W-:Y:S01]  /*2ce0*/  SHF.L.U32 R0, R0, R3, RZ ;  /* 0x0000000300007219 */ /* 0x000fe200000006ff */
[----:B------:R-:W-:Y:S02]  /*2cf0*/  IMAD.SHL.U32 R3, R3, 0x20, RZ ;  /* 0x0000002003037824 */ /* 0x000fe400078e00ff */
[----:B------:R1:W-:Y:S04]  /*2d00*/  ATOMS.OR RZ, [UR4+0x14], R2 ;  /* 0x00001402ffff798c */ /* 0x0003e8000b000004 */
[----:B------:R1:W-:Y:S04]  /*2d10*/  ATOMS.OR RZ, [UR4+0x18], R0 ;  /* 0x00001800ffff798c */ /* 0x0003e8000b000004 */
[----:B------:R1:W-:Y:S01]  /*2d20*/  STS [UR37+0x140], R3 ;  /* 0x00014003ff007988 */ /* 0x0003e20008000825 */
[----:B------:R-:W-:Y:S05]  /*2d30*/  BRA `(.L_x_50) ;  /* 0x0000000000107947 */ /* 0x000fea0003800000 */
.L_x_49:
[----:B------:R-:W-:Y:S02]  /*2d40*/  MOV R0, 0xffffffff ;  /* 0xffffffff00007802 */ /* 0x000fe40000000f00 */
[----:B------:R-:W-:-:S03]  /*2d50*/  MOV R2, 0x2d80 ;  /* 0x00002d8000027802 */ /* 0x000fc60000000f00 */
[----:B------:R1:W-:Y:S04]  /*2d60*/  STS [UR37+0x140], R0 ;  /* 0x00014000ff007988 */ /* 0x0003e80008000825 */
[----:B-1-3-5:R-:W-:Y:S05]  /*2d70*/  CALL.REL.NOINC `($__internal_1_$__cuda_sm10x_tcgen05_guardrail_trap_phase_invalid_during_alloc) ;  /* 0x0000005c00cc7944 */ /* 0x02afea0003c00000 */
.L_x_50:
[----:B------:R-:W-:Y:S05]  /*2d80*/  WARPSYNC.ALL ;  /* 0x0000000000007948 */ /* 0x000fea0003800000 */
[----:B------:R-:W2:Y:S01]  /*2d90*/  S2UR UR5, SR_CgaCtaId ;  /* 0x00000000000579c3 */ /* 0x000ea20000008800 */
[----:B------:R-:W-:Y:S01]  /*2da0*/  UMOV UR4, 0x400 ;  /* 0x0000040000047882 */ /* 0x000fe20000000000 */
[----:B------:R-:W-:-:S06]  /*2db0*/  NOP ;  /* 0x0000000000007918 */ /* 0x000fcc0000000000 */
[----:B------:R-:W-:Y:S06]  /*2dc0*/  BAR.ARV 0x6, 0xa0 ;  /* 0x0182800000007b1d */ /* 0x000fec0000002000 */
[----:B------:R-:W4:Y:S01]  /*2dd0*/  LDCU UR7, c[0x0][0x38c] ;  /* 0x00007180ff0777ac */ /* 0x000f220008000800 */
[----:B------:R-:W-:Y:S01]  /*2de0*/  IMAD.MOV.U32 R11, RZ, RZ, 0x1 ;  /* 0x00000001ff0b7424 */ /* 0x000fe200078e00ff */
[----:B------:R-:W-:Y:S01]  /*2df0*/  CS2R R8, SRZ ;  /* 0x0000000000087805 */ /* 0x000fe2000001ff00 */
[----:B------:R-:W-:Y:S01]  /*2e00*/  IMAD.MOV.U32 R10, RZ, RZ, RZ ;  /* 0x000000ffff0a7224 */ /* 0x000fe200078e00ff */
[----:B------:R-:W3:Y:S01]  /*2e10*/  LDCU UR6, c[0x0][0x38c] ;  /* 0x00007180ff0677ac */ /* 0x000ee20008000800 */
[----:B------:R-:W-:Y:S01]  /*2e20*/  UMOV UR14, URZ ;  /* 0x000000ff000e7c82 */ /* 0x000fe20008000000 */
[----:B------:R-:W-:Y:S01]  /*2e30*/  UMOV UR13, URZ ;  /* 0x000000ff000d7c82 */ /* 0x000fe20008000000 */
[----:B--2---:R-:W-:Y:S01]  /*2e40*/  ULEA UR5, UR5, UR4, 0x18 ;  /* 0x0000000405057291 */ /* 0x004fe2000f8ec0ff */
[----:B------:R-:W-:Y:S01]  /*2e50*/  UMOV UR32, 0x0 ;  /* 0x0000000000207882 */ /* 0x000fe20000000000 */
[----:B------:R-:W-:-:S02]  /*2e60*/  UMOV UR33, 0x4208490 ;  /* 0x0420849000217882 */ /* 0x000fc40000000000 */
[----:B------:R-:W-:Y:S02]  /*2e70*/  UIADD3 UR9, UPT, UPT, UR5, 0x14400, URZ ;  /* 0x0001440005097890 */ /* 0x000fe4000fffe0ff */
[----:B------:R-:W-:Y:S02]  /*2e80*/  UIADD3 UR15, UPT, UPT, UR5, 0x4400, URZ ;  /* 0x00004400050f7890 */ /* 0x000fe4000fffe0ff */
[----:B----4-:R-:W-:Y:S01]  /*2e90*/  UIADD3 UR7, UPT, UPT, UR7, 0x7f, URZ ;  /* 0x0000007f07077890 */ /* 0x010fe2000fffe0ff */
[----:B-1----:R-:W1:Y:S01]  /*2ea0*/  LDS R0, [UR5+0x140] ;  /* 0x00014005ff007984 */ /* 0x002e620008000800 */
[----:B------:R-:W-:Y:S02]  /*2eb0*/  USHF.R.U32.HI UR9, URZ, 0x4, UR9 ;  /* 0x00000004ff097899 */ /* 0x000fe40008011609 */
[----:B------:R-:W-:Y:S02]  /*2ec0*/  USHF.R.S32.HI UR4, URZ, 0x1f, UR7 ;  /* 0x0000001fff047899 */ /* 0x000fe40008011407 */
[----:B------:R-:W-:-:S02]  /*2ed0*/  USHF.R.U32.HI UR15, URZ, 0x4, UR15 ;  /* 0x00000004ff0f7899 */ /* 0x000fc4000801160f */
[----:B------:R-:W-:Y:S02]  /*2ee0*/  ULEA.HI UR4, UR4, UR7, URZ, 0x7 ;  /* 0x0000000704047291 */ /* 0x000fe4000f8f38ff */
[----:B------:R-:W-:Y:S02]  /*2ef0*/  ULOP3.LUT UR9, UR9, 0x3fff, URZ, 0xc0, !UPT ;  /* 0x00003fff09097892 */ /* 0x000fe4000f8ec0ff */
[----:B------:R-:W-:Y:S01]  /*2f00*/  USHF.R.S32.HI UR4, URZ, 0x7, UR4 ;  /* 0x00000007ff047899 */ /* 0x000fe20008011404 */
[----:B------:R-:W-:Y:S01]  /*2f10*/  UMOV UR30, 0x0 ;  /* 0x00000000001e7882 */ /* 0x000fe20000000000 */
[----:B------:R-:W-:Y:S02]  /*2f20*/  UMOV UR31, 0x4208490 ;  /* 0x04208490001f7882 */ /* 0x000fe40000000000 */
[----:B------:R-:W-:Y:S01]  /*2f30*/  UISETP.LT.AND UP0, UPT, UR4, 0x1, UPT ;  /* 0x000000010400788c */ /* 0x000fe2000bf01270 */
[----:B------:R-:W-:Y:S01]  /*2f40*/  UMOV UR28, 0x0 ;  /* 0x00000000001c7882 */ /* 0x000fe20000000000 */
[----:B------:R-:W-:-:S02]  /*2f50*/  UMOV UR29, 0x4208490 ;  /* 0x04208490001d7882 */ /* 0x000fc40000000000 */
[----:B------:R-:W-:Y:S01]  /*2f60*/  USEL UR8, UR4, 0x1, !UP0 ;  /* 0x0000000104087887 */ /* 0x000fe2000c000000 */
[----:B------:R-:W-:Y:S01]  /*2f70*/  UMOV UR26, 0x0 ;  /* 0x00000000001a7882 */ /* 0x000fe20000000000 */
[----:B------:R-:W-:Y:S01]  /*2f80*/  UMOV UR27, 0x4208490 ;  /* 0x04208490001b7882 */ /* 0x000fe20000000000 */
[----:B------:R-:W-:Y:S01]  /*2f90*/  UMOV UR24, 0x0 ;  /* 0x0000000000187882 */ /* 0x000fe20000000000 */
[----:B------:R-:W-:Y:S01]  /*2fa0*/  UMOV UR25, 0x4208490 ;  /* 0x0420849000197882 */ /* 0x000fe20000000000 */
[----:B------:R-:W-:Y:S01]  /*2fb0*/  UMOV UR22, 0x0 ;  /* 0x0000000000167882 */ /* 0x000fe20000000000 */
[----:B------:R-:W-:Y:S01]  /*2fc0*/  UMOV UR23, 0x4208490 ;  /* 0x0420849000177882 */ /* 0x000fe20000000000 */
[----:B------:R-:W-:Y:S02]  /*2fd0*/  ULOP3.LUT UR15, UR15, 0x3fff, URZ, 0xc0, !UPT ;  /* 0x00003fff0f0f7892 */ /* 0x000fe4000f8ec0ff */
[----:B------:R-:W-:Y:S02]  /*2fe0*/  ULOP3.LUT UR9, UR9, 0x10000, URZ, 0xfc, !UPT ;  /* 0x0001000009097892 */ /* 0x000fe4000f8efcff */
[----:B------:R-:W-:-:S02]  /*2ff0*/  UIADD3 UR8, UPT, UPT, -UR8, URZ, URZ ;  /* 0x000000ff08087290 */ /* 0x000fc4000fffe1ff */
[----:B---3--:R-:W-:Y:S01]  /*3000*/  UISETP.GE.AND UP3, UPT, UR6, 0x1, UPT ;  /* 0x000000010600788c */ /* 0x008fe2000bf66270 */
[----:B------:R-:W-:Y:S01]  /*3010*/  UMOV UR20, 0x0 ;  /* 0x0000000000147882 */ /* 0x000fe20000000000 */
[----:B------:R-:W-:Y:S01]  /*3020*/  UMOV UR21, 0x4208490 ;  /* 0x0420849000157882 */ /* 0x000fe20000000000 */
[----:B------:R-:W-:Y:S01]  /*3030*/  UMOV UR18, 0x0 ;  /* 0x0000000000127882 */ /* 0x000fe20000000000 */
[----:B------:R-:W-:Y:S01]  /*3040*/  UMOV UR19, 0x4208490 ;  /* 0x0420849000137882 */ /* 0x000fe20000000000 */
[----:B-1----:R-:W-:-:S15]  /*3050*/  R2UR UR16, R0 ;  /* 0x00000000001072ca */ /* 0x002fde00000e0000 */
.L_x_59:
[----:B------:R-:W-:Y:S02]  /*3060*/  LEA R0, R10, UR5, 0x3 ;  /* 0x000000050a007c11 */ /* 0x000fe4000f8e18ff */
[----:B------:R-:W-:Y:S02]  /*3070*/  SHF.L.U32 R5, R9, 0x1f, RZ ;  /* 0x0000001f09057819 */ /* 0x000fe400000006ff */
[----:B------:R-:W-:Y:S01]  /*3080*/  PLOP3.LUT P0, PT, PT, PT, UP3, 0x80, 0x8 ;  /* 0x000000000008781c */ /* 0x000fe20003f0f038 */
[----:B------:R-:W-:Y:S01]  /*3090*/  VIADD R3, R0, 0xa0 ;  /* 0x000000a000037836 */ /* 0x000fe20000000000 */
[----:B-1----:R-:W1:Y:S02]  /*30a0*/  SYNCS.PHASECHK.TRANS64.TRYWAIT P1, [R0+URZ+0x90], R5 ;  /* 0x00009005000075a7 */ /* 0x002e6400080211ff */
[----:B-1-3--:R-:W-:Y:S09]  /*30b0*/  @!P1 BRA `(.L_x_53) ;  /* 0x0000005000fc9947 */ /* 0x00aff20003800000 */
.L_x_146:
[----:B------:R-:W-:Y:S01]  /*30c0*/  LEA R4, R10, UR5, 0x4 ;  /* 0x000000050a047c11 */ /* 0x000fe2000f8e20ff */
[----:B------:R-:W-:Y:S01]  /*30d0*/  @UP3 ULEA UR7, UR13, UR5, 0x3 ;  /* 0x000000050d073291 */ /* 0x000fe2000f8e18ff */
[----:B------:R-:W-:Y:S01]  /*30e0*/  PLOP3.LUT P2, PT, PT, PT, PT, 0x80, 0x8 ;  /* 0x000000000008781c */ /* 0x000fe20003f4f070 */
[----:B------:R-:W-:Y:S01]  /*30f0*/  ULEA UR6, UR14, UR5, 0x3 ;  /* 0x000000050e067291 */ /* 0x000fe2000f8e18ff */
[----:B------:R-:W-:Y:S01]  /*3100*/  PRMT R3, RZ, 0x654, R3 ;  /* 0x00000654ff037816 */ /* 0x000fe20000000003 */
[----:B------:R-:W-:Y:S01]  /*3110*/  ULEA.HI UR10, UR14, UR14, URZ, 0x1 ;  /* 0x0000000e0e0a7291 */ /* 0x000fe2000f8f08ff */
[----:B-1----:R-:W1:Y:S01]  /*3120*/  LDS.128 R4, [R4+0x120] ;  /* 0x0001200004047984 */ /* 0x002e620000000c00 */
[----:B------:R-:W-:Y:S02]  /*3130*/  @P0 SHF.L.U32 R2, R8, 0x1f, RZ ;  /* 0x0000001f08020819 */ /* 0x000fe400000006ff */
[----:B------:R-:W-:Y:S01]  /*3140*/  SHF.L.U32 R0, R11, 0x1f, RZ ;  /* 0x0000001f0b007819 */ /* 0x000fe200000006ff */
[----:B------:R-:W-:Y:S01]  /*3150*/  @!PT LDS RZ, [RZ] ;  /* 0x00000000fffff984 */ /* 0x000fe20000000800 */
[----:B------:R-:W-:Y:S01]  /*3160*/  @!PT LDS RZ, [RZ] ;  /* 0x00000000fffff984 */ /* 0x000fe20000000800 */
[----:B------:R-:W-:Y:S01]  /*3170*/  @!PT LDS RZ, [RZ] ;  /* 0x00000000fffff984 */ /* 0x000fe20000000800 */
[----:B------:R-:W-:Y:S01]  /*3180*/  @!PT LDS RZ, [RZ] ;  /* 0x00000000fffff984 */ /* 0x000fe20000000800 */
[----:B------:R2:W-:Y:S06]  /*3190*/  MEMBAR.ALL.CTA ;  /* 0x0000000000007992 */ /* 0x0005ec0000008000 */
[----:B--2---:R-:W2:Y:S02]  /*31a0*/  FENCE.VIEW.ASYNC.S ;  /* 0x00000000000073c6 */ /* 0x004ea40000000000 */
[----:B--2---:R2:W-:Y:S01]  /*31b0*/  SYNCS.ARRIVE.TRANS64.RED.A1T0 RZ, [R3+URZ], RZ ;  /* 0x000000ff03ff79a7 */ /* 0x0045e200081004ff */
[----:B------:R2:W3:Y:S01]  /*31c0*/  @P0 SYNCS.PHASECHK.TRANS64.TRYWAIT P2, [UR7], R2 ;  /* 0x00000002ff0005a7 */ /* 0x0004e20008041107 */
[----:B------:R-:W-:-:S02]  /*31d0*/  USHF.L.U32 UR7, UR10, 0x6, URZ ;  /* 0x000000060a077899 */ /* 0x000fc400080006ff */
[----:B------:R-:W-:Y:S01]  /*31e0*/  ULOP3.LUT UR10, UR10, 0xffe, URZ, 0xc0, !UPT ;  /* 0x00000ffe0a0a7892 */ /* 0x000fe2000f8ec0ff */
[----:B-1----:R-:W-:Y:S01]  /*31f0*/  LOP3.LUT P1, RZ, R6, 0x1, RZ, 0xc0, !PT ;  /* 0x0000000106ff7812 */ /* 0x002fe2000782c0ff */
[----:B------:R-:W-:Y:S02]  /*3200*/  ULOP3.LUT UR7, UR7, 0xffffff80, URZ, 0xc0, !UPT ;  /* 0xffffff8007077892 */ /* 0x000fe4000f8ec0ff */
[----:B------:R-:W-:Y:S02]  /*3210*/  UIADD3 UR10, UPT, UPT, -UR10, UR14, URZ ;  /* 0x0000000e0a0a7290 */ /* 0x000fe4000fffe1ff */
[----:B------:R-:W-:-:S04]  /*3220*/  UIADD3 UR7, UPT, UPT, UR16, UR7, URZ ;  /* 0x0000000710077290 */ /* 0x000fc8000fffe0ff */
[----:B------:R-:W-:Y:S01]  /*3230*/  ULEA UR7, UR10, UR7, 0x14 ;  /* 0x000000070a077291 */ /* 0x000fe2000f8ea0ff */
[----:B------:R-:W1:Y:S02]  /*3240*/  SYNCS.PHASECHK.TRANS64.TRYWAIT P0, [UR6+0xd0], R0 ;  /* 0x0000d000ff0075a7 */ /* 0x000e640008001106 */
[----:B-123--:R-:W-:Y:S09]  /*3250*/  @!P0 BRA `(.L_x_54) ;  /* 0x0000005000a88947 */ /* 0x00eff20003800000 */
.L_x_148:
[----:B------:R-:W-:Y:S01]  /*3260*/  IADD3 R10, PT, PT, R10, 0x1, RZ ;  /* 0x000000010a0a7810 */ /* 0x000fe20007ffe0ff */
[----:B------:R-:W-:Y:S06]  /*3270*/  BRA.U !UP3, `(.L_x_55) ;  /* 0x000000050b107547 */ /* 0x000fec000b800000 */
[----:B------:R-:W-:Y:S01]  /*3280*/  UPLOP3.LUT UP4, UPT, UPT, UPT, UPT, 0x40, 0x4 ;  /* 0x000000000004789c */ /* 0x000fe20003f8e870 */
[----:B------:R-:W-:Y:S01]  /*3290*/  UMOV UR12, UR8 ;  /* 0x00000008000c7c82 */ /* 0x000fe20008000000 */
[----:B------:R-:W-:Y:S01]  /*32a0*/  UMOV UR11, UR4 ;  /* 0x00000004000b7c82 */ /* 0x000fe20008000000 */
[----:B------:R-:W-:-:S08]  /*32b0*/  UMOV UR17, UR13 ;  /* 0x0000000d00117c82 */ /* 0x000fd00008000000 */
.L_x_58:
[----:B------:R-:W-:Y:S02]  /*32c0*/  UIADD3 UR12, UPT, UPT, UR12, 0x1, URZ ;  /* 0x000000010c0c7890 */ /* 0x000fe4000fffe0ff */
[----:B--2---:R-:W-:Y:S02]  /*32d0*/  ULEA UR10, UR17, UR5, 0x3 ;  /* 0x00000005110a7291 */ /* 0x004fe4000f8e18ff */
[----:B------:R-:W-:Y:S01]  /*32e0*/  UISETP.NE.AND UP0, UPT, UR12, URZ, UPT ;  /* 0x000000ff0c00728c */ /* 0x000fe2000bf05270 */
[----:B---3--:R-:W-:Y:S10]  /*32f0*/  @P2 BRA `(.L_x_56) ;  /* 0x00000000000c2947 */ /* 0x008ff40003800000 */
[----:B-1----:R-:W-:Y:S04]  /*3300*/  SHF.L.U32 R3, R8, 0x1f, RZ ;  /* 0x0000001f08037819 */ /* 0x002fe800000006ff */
[----:B------:R-:W1:Y:S02]  /*3310*/  SYNCS.PHASECHK.TRANS64.TRYWAIT P0, [UR10], R3 ;  /* 0x00000003ff0075a7 */ /* 0x000e64000800110a */
[----:B-1----:R-:W-:Y:S05]  /*3320*/  @!P0 BRA `(.L_x_57) ;  /* 0x00000050008c8947 */ /* 0x002fea0003800000 */
.L_x_56:
[----:B------:R-:W-:Y:S01]  /*3330*/  UISETP.NE.AND UP1, UPT, UR11, 0x1, UPT ;  /* 0x000000010b00788c */ /* 0x000fe2000bf25270 */
[----:B------:R-:W-:Y:S01]  /*3340*/  PLOP3.LUT P2, PT, PT, PT, PT, 0x80, 0x8 ;  /* 0x000000000008781c */ /* 0x000fe20003f4f070 */
[----:B------:R-:W-:Y:S02]  /*3350*/  UIADD3 UR13, UPT, UPT, UR17, 0x1, URZ ;  /* 0x00000001110d7890 */ /* 0x000fe4000fffe0ff */
[----:B------:R-:W-:Y:S02]  /*3360*/  ULEA UR64, UR17, UR15, 0xa ;  /* 0x0000000f11407291 */ /* 0x000fe4000f8e50ff */
[----:B------:R-:W-:Y:S01]  /*3370*/  UISETP.NE.AND UP2, UPT, UR13, 0x4, UPT ;  /* 0x000000040d00788c */ /* 0x000fe2000bf45270 */
[----:B------:R-:W-:Y:S01]  /*3380*/  PLOP3.LUT P0, PT, PT, PT, UP1, 0x80, 0x8 ;  /* 0x000000000008781c */ /* 0x000fe20003f0f018 */
[----:B------:R-:W-:Y:S02]  /*3390*/  ULEA UR62, UR17, UR9, 0xb ;  /* 0x00000009113e7291 */ /* 0x000fe4000f8e58ff */
[----:B------:R-:W-:Y:S02]  /*33a0*/  USEL UR35, URZ, 0x1, UP2 ;  /* 0x00000001ff237887 */ /* 0x000fe40009000000 */
[----:B------:R-:W-:Y:S02]  /*33b0*/  USEL UR13, UR13, URZ, UP2 ;  /* 0x000000ff0d0d7287 */ /* 0x000fe40009000000 */
[----:B------:R-:W-:Y:S02]  /*33c0*/  UIADD3 UR60, UPT, UPT, UR64, 0x80, URZ ;  /* 0x00000080403c7890 */ /* 0x000fe4000fffe0ff */
[----:B------:R-:W-:Y:S01]  /*33d0*/  @UP1 ULEA UR34, UR13, UR5, 0x3 ;  /* 0x000000050d221291 */ /* 0x000fe2000f8e18ff */
[----:B------:R-:W-:Y:S01]  /*33e0*/  LOP3.LUT R8, R8, UR35, RZ, 0x3c, !PT ;  /* 0x0000002308087c12 */ /* 0x000fe2000f8e3cff */
[----:B------:R-:W-:Y:S02]  /*33f0*/  UIADD3 UR58, UPT, UPT, UR62, 0x2, URZ ;  /* 0x000000023e3a7890 */ /* 0x000fe4000fffe0ff */
[----:B------:R-:W-:Y:S01]  /*3400*/  UIADD3 UR56, UPT, UPT, UR64, 0x100, URZ ;  /* 0x0000010040387890 */ /* 0x000fe2000fffe0ff */
[----:B-1----:R-:W-:Y:S01]  /*3410*/  @P0 SHF.L.U32 R0, R8, 0x1f, RZ ;  /* 0x0000001f08000819 */ /* 0x002fe200000006ff */
[----:B------:R-:W-:Y:S02]  /*3420*/  UIADD3 UR54, UPT, UPT, UR62, 0x4, URZ ;  /* 0x000000043e367890 */ /* 0x000fe4000fffe0ff */
[----:B------:R-:W-:Y:S01]  /*3430*/  UIADD3 UR52, UPT, UPT, UR64, 0x180, URZ ;  /* 0x0000018040347890 */ /* 0x000fe2000fffe0ff */
[----:B------:R2:W3:Y:S01]  /*3440*/  @P0 SYNCS.PHASECHK.TRANS64.TRYWAIT P2, [UR34], R0 ;  /* 0x00000000ff0005a7 */ /* 0x0004e20008041122 */
[----:B------:R-:W-:Y:S02]  /*3450*/  UIADD3 UR50, UPT, UPT, UR62, 0x6, URZ ;  /* 0x000000063e327890 */ /* 0x000fe4000fffe0ff */
        /* <DEDUP_REMOVED lines=9> */
[----:B------:R-:W-:Y:S01]  /*34f0*/  UIADD3 UR11, UPT, UPT, UR11, -0x1, URZ ;  /* 0xffffffff0b0b7890 */ /* 0x000fe2000fffe0ff */
[----:B------:R-:W-:Y:S01]  /*3500*/  UMOV UR65, 0x40004040 ;  /* 0x4000404000417882 */ /* 0x000fe20000000000 */
[----:B------:R-:W-:Y:S01]  /*3510*/  UMOV UR63, 0x40004040 ;  /* 0x40004040003f7882 */ /* 0x000fe20000000000 */
[----:B------:R-:W-:Y:S01]  /*3520*/  UMOV UR61, 0x40004040 ;  /* 0x40004040003d7882 */ /* 0x000fe20000000000 */
[----:B------:R2:W-:Y:S01]  /*3530*/  UTCHMMA gdesc[UR64], gdesc[UR62], tmem[UR7], tmem[UR32], idesc[UR33], UP4 ;  /* 0x00ff203e400075ea */ /* 0x0005e2000a000007 */
[----:B------:R-:W-:Y:S01]  /*3540*/  UPLOP3.LUT UP4, UPT, UPT, UPT, UPT, 0x80, 0x8 ;  /* 0x000000000008789c */ /* 0x000fe20003f8f070 */
[----:B------:R-:W-:Y:S01]  /*3550*/  UMOV UR59, 0x40004040 ;  /* 0x40004040003b7882 */ /* 0x000fe20000000000 */
[----:B------:R-:W-:Y:S01]  /*3560*/  UMOV UR57, 0x40004040 ;  /* 0x4000404000397882 */ /* 0x000fe20000000000 */
[----:B------:R2:W-:Y:S01]  /*3570*/  UTCHMMA gdesc[UR60], gdesc[UR58], tmem[UR7], tmem[UR30], idesc[UR31], UPT ;  /* 0x00ff1e3a3c0075ea */ /* 0x0005e2000b800007 */
        /* <DEDUP_REMOVED lines=14> */
[----:B------:R-:W-:Y:S01]  /*3660*/  UMOV UR35, 0x40004040 ;  /* 0x4000404000237882 */ /* 0x000fe20000000000 */
[----:B------:R2:W-:Y:S01]  /*3670*/  UTCHMMA gdesc[UR40], gdesc[UR38], tmem[UR7], tmem[UR20], idesc[UR21], UPT ;  /* 0x00ff1426280075ea */ /* 0x0005e2000b800007 */
[----:B------:R2:W-:Y:S01]  /*3680*/  UTCHMMA gdesc[UR36], gdesc[UR34], tmem[UR7], tmem[UR18], idesc[UR19], UPT ;  /* 0x00ff1222240075ea */ /* 0x0005e2000b800007 */
[----:B------:R2:W-:Y:S01]  /*3690*/  UTCBAR [UR10], URZ ;  /* 0x000000ff0a0073e9 */ /* 0x0005e200080000ff */
[----:B------:R-:W-:Y:S01]  /*36a0*/  UMOV UR17, UR13 ;  /* 0x0000000d00117c82 */ /* 0x000fe20008000000 */
[----:B------:R-:W-:Y:S05]  /*36b0*/  BRA.U UP0, `(.L_x_58) ;  /* 0xfffffffd00007547 */ /* 0x000fea000b83ffff */
.L_x_55:
[----:B------:R-:W-:Y:S01]  /*36c0*/  UIADD3 UR14, UPT, UPT, UR14, 0x1, URZ ;  /* 0x000000010e0e7890 */ /* 0x000fe2000fffe0ff */
[C---:B------:R-:W-:Y:S01]  /*36d0*/  ISETP.NE.AND P0, PT, R10.reuse, 0x2, PT ;  /* 0x000000020a00780c */ /* 0x040fe20003f05270 */
[----:B--2---:R-:W-:Y:S02]  /*36e0*/  UIADD3 UR7, UPT, UPT, UR6, 0xb0, URZ ;  /* 0x000000b006077890 */ /* 0x004fe4000fffe0ff */
[----:B------:R-:W-:Y:S01]  /*36f0*/  UISETP.NE.AND UP0, UPT, UR14, 0x4, UPT ;  /* 0x000000040e00788c */ /* 0x000fe2000bf05270 */
[----:B-1----:R-:W-:Y:S02]  /*3700*/  SEL R0, RZ, 0x1, P0 ;  /* 0x00000001ff007807 */ /* 0x002fe40000000000 */
[----:B------:R-:W-:Y:S01]  /*3710*/  SEL R10, R10, RZ, P0 ;  /* 0x000000ff0a0a7207 */ /* 0x000fe20000000000 */
[----:B------:R-:W-:Y:S01]  /*3720*/  USEL UR6, URZ, 0x1, UP0 ;  /* 0x00000001ff067887 */ /* 0x000fe20008000000 */
[----:B------:R-:W-:Y:S01]  /*3730*/  LOP3.LUT R9, R9, R0, RZ, 0x3c, !PT ;  /* 0x0000000009097212 */ /* 0x000fe200078e3cff */
[----:B------:R-:W-:Y:S01]  /*3740*/  USEL UR14, UR14, URZ, UP0 ;  /* 0x000000ff0e0e7287 */ /* 0x000fe20008000000 */
[----:B------:R1:W-:Y:S03]  /*3750*/  UTCBAR [UR7], URZ ;  /* 0x000000ff070073e9 */ /* 0x0003e600080000ff */
[----:B------:R-:W-:Y:S01]  /*3760*/  LOP3.LUT R11, R11, UR6, RZ, 0x3c, !PT ;  /* 0x000000060b0b7c12 */ /* 0x000fe2000f8e3cff */
[----:B------:R-:W-:Y:S07]  /*3770*/  @P1 BRA `(.L_x_59) ;  /* 0xfffffff800381947 */ /* 0x000fee000383ffff */
[----:B------:R-:W2:Y:S01]  /*3780*/  S2UR UR4, SR_CgaCtaId ;  /* 0x00000000000479c3 */ /* 0x000ea20000008800 */
[----:B------:R-:W-:Y:S01]  /*3790*/  ELECT P0, URZ, PT ;  /* 0x0000000000ff782f */ /* 0x000fe20003800000 */
[----:B------:R-:W-:Y:S01]  /*37a0*/  IMAD.MOV.U32 R0, RZ, RZ, 0x1 ;  /* 0x00000001ff007424 */ /* 0x000fe200078e00ff */
[----:B------:R-:W-:Y:S01]  /*37b0*/  UIADD3 UR5, UPT, UPT, UR5, 0xd0, URZ ;  /* 0x000000d005057890 */ /* 0x000fe2000fffe0ff */
[----:B------:R-:W-:Y:S01]  /*37c0*/  SHF.L.U32 R3, R11, 0x1f, RZ ;  /* 0x0000001f0b037819 */ /* 0x000fe200000006ff */
[----:B------:R-:W-:-:S03]  /*37d0*/  UMOV UR6, 0x40 ;  /* 0x0000004000067882 */ /* 0x000fc60000000000 */
[----:B------:R-:W-:Y:S01]  /*37e0*/  UVIRTCOUNT.DEALLOC.SMPOOL 0x80 ;  /* 0x000000800000784c */ /* 0x000fe20000000000 */
[----:B--2---:R-:W-:Y:S02]  /*37f0*/  ULEA UR4, UR4, UR6, 0x18 ;  /* 0x0000000604047291 */ /* 0x004fe4000f8ec0ff */
[----:B------:R-:W-:-:S07]  /*3800*/  ULEA UR6, UR14, UR5, 0x3 ;  /* 0x000000050e067291 */ /* 0x000fce000f8e18ff */
[----:B------:R2:W-:Y:S02]  /*3810*/  @P0 STS.U8 [UR4+0x1c], R0 ;  /* 0x00001c00ff000988 */ /* 0x0005e40008000004 */
[----:B------:R-:W4:Y:S02]  /*3820*/  SYNCS.PHASECHK.TRANS64.TRYWAIT P0, [UR6], R3 ;  /* 0x00000003ff0075a7 */ /* 0x000f240008001106 */
[----:B--2-4-:R-:W-:Y:S05]  /*3830*/  @!P0 BRA `(.L_x_60) ;  /* 0x0000004c00608947 */ /* 0x014fea0003800000 */
.L_x_151:
[----:B-1----:R-:W-:-:S04]  /*3840*/  UIADD3 UR7, UPT, UPT, UR14, 0x1, URZ ;  /* 0x000000010e077890 */ /* 0x002fc8000fffe0ff */
[----:B------:R-:W-:-:S04]  /*3850*/  UISETP.NE.AND UP0, UPT, UR7, 0x4, UPT ;  /* 0x000000040700788c */ /* 0x000fc8000bf05270 */
[----:B------:R-:W-:Y:S02]  /*3860*/  USEL UR8, URZ, 0x1, UP0 ;  /* 0x00000001ff087887 */ /* 0x000fe40008000000 */
[----:B------:R-:W-:-:S04]  /*3870*/  USEL UR7, UR7, URZ, UP0 ;  /* 0x000000ff07077287 */ /* 0x000fc80008000000 */
[----:B------:R-:W-:Y:S01]  /*3880*/  ULEA UR6, UR7, UR5, 0x3 ;  /* 0x0000000507067291 */ /* 0x000fe2000f8e18ff */
[----:B------:R-:W-:-:S04]  /*3890*/  LOP3.LUT R2, R11, UR8, RZ, 0x3c, !PT ;  /* 0x000000080b027c12 */ /* 0x000fc8000f8e3cff */
[----:B--2---:R-:W-:-:S04]  /*38a0*/  SHF.L.U32 R3, R2, 0x1f, RZ ;  /* 0x0000001f02037819 */ /* 0x004fc800000006ff */
[----:B------:R-:W1:Y:S02]  /*38b0*/  SYNCS.PHASECHK.TRANS64.TRYWAIT P0, [UR6], R3 ;  /* 0x00000003ff0075a7 */ /* 0x000e640008001106 */
[----:B-1----:R-:W-:Y:S05]  /*38c0*/  @!P0 BRA `(.L_x_61) ;  /* 0x0000004c00548947 */ /* 0x002fea0003800000 */
.L_x_153:
        /* <DEDUP_REMOVED lines=9> */
.L_x_155:
[----:B------:R-:W-:-:S04]  /*3960*/  UIADD3 UR7, UPT, UPT, UR7, 0x1, URZ ;  /* 0x0000000107077890 */ /* 0x000fc8000fffe0ff */
[----:B------:R-:W-:-:S04]  /*3970*/  UISETP.NE.AND UP0, UPT, UR7, 0x4, UPT ;  /* 0x000000040700788c */ /* 0x000fc8000bf05270 */
[----:B------:R-:W-:Y:S02]  /*3980*/  USEL UR6, URZ, 0x1, UP0 ;  /* 0x00000001ff067887 */ /* 0x000fe40008000000 */
[----:B------:R-:W-:-:S04]  /*3990*/  USEL UR7, UR7, URZ, UP0 ;  /* 0x000000ff07077287 */ /* 0x000fc80008000000 */
[----:B------:R-:W-:Y:S01]  /*39a0*/  ULEA UR7, UR7, UR5, 0x3 ;  /* 0x0000000507077291 */ /* 0x000fe2000f8e18ff */
[----:B-1----:R-:W-:-:S04]  /*39b0*/  LOP3.LUT R3, R2, UR6, RZ, 0x3c, !PT ;  /* 0x0000000602037c12 */ /* 0x002fc8000f8e3cff */
[----:B------:R-:W-:-:S04]  /*39c0*/  SHF.L.U32 R3, R3, 0x1f, RZ ;  /* 0x0000001f03037819 */ /* 0x000fc800000006ff */
[----:B------:R-:W1:Y:S02]  /*39d0*/  SYNCS.PHASECHK.TRANS64.TRYWAIT P0, [UR7], R3 ;  /* 0x00000003ff0075a7 */ /* 0x000e640008001107 */
[----:B-1----:R-:W-:Y:S05]  /*39e0*/  @!P0 BRA `(.L_x_63) ;  /* 0x0000004c003c8947 */ /* 0x002fea0003800000 */
.L_x_157:
[----:B------:R-:W-:Y:S01]  /*39f0*/  NOP ;  /* 0x0000000000007918 */ /* 0x000fe20000000000 */
[----:B-1----:R-:W1:Y:S01]  /*3a00*/  LDS R0, [UR4+0x14] ;  /* 0x00001404ff007984 */ /* 0x002e620008000800 */
[----:B------:R-:W-:Y:S01]  /*3a10*/  ULOP3.LUT UR6, UR16, 0xffff, URZ, 0xc0, !UPT ;  /* 0x0000ffff10067892 */ /* 0x000fe2000f8ec0ff */
[----:B------:R-:W-:Y:S01]  /*3a20*/  UMOV UR8, 0xffff ;  /* 0x0000ffff00087882 */ /* 0x000fe20000000000 */
[----:B------:R-:W-:Y:S02]  /*3a30*/  UMOV UR5, 0x1 ;  /* 0x0000000100057882 */ /* 0x000fe40000000000 */
[----:B------:R-:W-:-:S04]  /*3a40*/  USHF.R.U32.HI UR6, URZ, 0x5, UR6 ;  /* 0x00000005ff067899 */ /* 0x000fc80008011606 */
[----:B------:R-:W-:Y:S02]  /*3a50*/  USHF.L.U32 UR8, UR8, UR6, URZ ;  /* 0x0000000608087299 */ /* 0x000fe400080006ff */
[----:B------:R-:W-:-:S04]  /*3a60*/  USHF.L.U32 UR5, UR5, UR6, URZ ;  /* 0x0000000605057299 */ /* 0x000fc800080006ff */
[----:B-1----:R-:W-:-:S04]  /*3a70*/  LOP3.LUT R0, R0, UR8, RZ, 0xc0, !PT ;  /* 0x0000000800007c12 */ /* 0x002fc8000f8ec0ff */
[----:B------:R-:W-:-:S13]  /*3a80*/  ISETP.NE.AND P0, PT, R0, UR8, PT ;  /* 0x0000000800007c0c */ /* 0x000fda000bf05270 */
[----:B------:R-:W-:Y:S05]  /*3a90*/  @P0 BRA `(.L_x_64) ;  /* 0x0000000000580947 */ /* 0x000fea0003800000 */
[----:B------:R-:W1:Y:S02]  /*3aa0*/  LDS R0, [UR4+0x18] ;  /* 0x00001804ff007984 */ /* 0x000e640008000800 */
[----:B-1----:R-:W-:-:S04]  /*3ab0*/  LOP3.LUT R0, R0, UR5, RZ, 0xc0, !PT ;  /* 0x0000000500007c12 */ /* 0x002fc8000f8ec0ff */
[----:B------:R-:W-:-:S13]  /*3ac0*/  ISETP.NE.AND P0, PT, R0, UR5, PT ;  /* 0x0000000500007c0c */ /* 0x000fda000bf05270 */
[----:B------:R-:W-:Y:S05]  /*3ad0*/  @P0 BRA `(.L_x_65) ;  /* 0x00000000003c0947 */ /* 0x000fea0003800000 */
[----:B------:R-:W1:Y:S01]  /*3ae0*/  S2R R2, SR_LANEID ;  /* 0x0000000000027919 */ /* 0x000e620000000000 */
[----:B------:R-:W-:Y:S01]  /*3af0*/  ULOP3.LUT UR8, URZ, UR8, URZ, 0x33, !UPT ;  /* 0x00000008ff087292 */ /* 0x000fe2000f8e33ff */
[----:B------:R-:W-:Y:S01]  /*3b00*/  LOP3.LUT R4, RZ, UR5, RZ, 0x33, !PT ;  /* 0x00000005ff047c12 */ /* 0x000fe2000f8e33ff */
[----:B------:R-:W-:Y:S02]  /*3b10*/  VOTEU.ANY UR7, UPT, PT ;  /* 0x0000000000077886 */ /* 0x000fe400038e0100 */
[----:B------:R-:W-:Y:S01]  /*3b20*/  UFLO.U32 UR7, UR7 ;  /* 0x00000007000772bd */ /* 0x000fe200080e0000 */
[----:B------:R-:W2:Y:S01]  /*3b30*/  REDUX UR5, R4 ;  /* 0x00000000040573c4 */ /* 0x000ea20000000000 */
[----:B------:R-:W-:-:S06]  /*3b40*/  IMAD.U32 R0, RZ, RZ, UR8 ;  /* 0x00000008ff007e24 */ /* 0x000fcc000f8e00ff */
[----:B------:R4:W-:Y:S01]  /*3b50*/  UTCATOMSWS.AND URZ, UR8 ;  /* 0x0000000800ff79e3 */ /* 0x0009e20008000000 */
[----:B------:R-:W3:Y:S01]  /*3b60*/  REDUX UR6, R0 ;  /* 0x00000000000673c4 */ /* 0x000ee20000000000 */
[----:B-1----:R-:W-:Y:S01]  /*3b70*/  ISETP.EQ.U32.AND P0, PT, R2, UR7, PT ;  /* 0x0000000702007c0c */ /* 0x002fe2000bf02070 */
[----:B--2---:R-:W-:Y:S01]  /*3b80*/  IMAD.U32 R2, RZ, RZ, UR5 ;  /* 0x00000005ff027e24 */ /* 0x004fe2000f8e00ff */
[----:B---3--:R-:W-:-:S11]  /*3b90*/  MOV R3, UR6 ;  /* 0x0000000600037c02 */ /* 0x008fd60008000f00 */
[----:B------:R4:W-:Y:S04]  /*3ba0*/  @P0 ATOMS.AND RZ, [UR4+0x14], R3 ;  /* 0x00001403ffff098c */ /* 0x0009e8000a800004 */
[----:B------:R4:W-:Y:S01]  /*3bb0*/  @P0 ATOMS.AND RZ, [UR4+0x18], R2 ;  /* 0x00001802ffff098c */ /* 0x0009e2000a800004 */
[----:B------:R-:W-:Y:S05]  /*3bc0*/  BRA `(.L_x_66) ;  /* 0x0000000000147947 */ /* 0x000fea0003800000 */
.L_x_65:
[----:B------:R-:W-:Y:S02]  /*3bd0*/  MOV R2, 0x3bf0 ;  /* 0x00003bf000027802 */ /* 0x000fe40000000f00 */
[----:B---3-5:R-:W-:Y:S05]  /*3be0*/  CALL.REL.NOINC `($__internal_0_$__cuda_sm10x_tcgen05_guardrail_trap_col_being_dealloced_not_returned_by_alloc) ;  /* 0x0000005000247944 */ /* 0x028fea0003c00000 */
[----:B------:R-:W-:Y:S05]  /*3bf0*/  BRA `(.L_x_66) ;  /* 0x0000000000087947 */ /* 0x000fea0003800000 */
.L_x_64:
[----:B------:R-:W-:Y:S02]  /*3c00*/  MOV R2, 0x3c20 ;  /* 0x00003c2000027802 */ /* 0x000fe40000000f00 */
[----:B---3-5:R-:W-:Y:S05]  /*3c10*/  CALL.REL.NOINC `($__internal_2_$__cuda_sm10x_tcgen05_guardrail_trap_unallocated_columns_being_dealloced) ;  /* 0x0000005000307944 */ /* 0x028fea0003c00000 */
.L_x_66:
[----:B------:R-:W-:Y:S01]  /*3c20*/  NOP ;  /* 0x0000000000007918 */ /* 0x000fe20000000000 */
[----:B----4-:R-:W-:Y:S05]  /*3c30*/  EXIT ;  /* 0x000000000000794d */ /* 0x010fea0003800000 */
.L_x_48:
[----:B------:R-:W-:-:S09]  /*3c40*/  UISETP.NE.OR UP2, UPT, UR8, 0x3, !UP2 ;  /* 0x000000030800788c */ /* 0x000fd2000d745670 */
[----:B------:R-:W-:Y:S05]  /*3c50*/  BRA.U UP2, `(.L_x_67) ;  /* 0x0000001102147547 */ /* 0x000fea000b800000 */
[----:B------:R-:W1:Y:S01]  /*3c60*/  LDC R0, c[0x0][0xb30] ;  /* 0x0002cc00ff007b82 */ /* 0x000e620000000800 */
[----:B------:R-:W2:Y:S01]  /*3c70*/  LDCU.64 UR8, c[0x0][0x888] ;  /* 0x00011100ff0877ac */ /* 0x000ea20008000a00 */
[----:B------:R-:W-:Y:S02]  /*3c80*/  HFMA2 R25, -RZ, RZ, 0, 0 ;  /* 0x00000000ff197431 */ /* 0x000fe400000001ff */
[----:B------:R-:W-:Y:S01]  /*3c90*/  IMAD.MOV.U32 R32, RZ, RZ, 0x1 ;  /* 0x00000001ff207424 */ /* 0x000fe200078e00ff */
[----:B------:R-:W-:Y:S01]  /*3ca0*/  MOV R23, 0x1000 ;  /* 0x0000100000177802 */ /* 0x000fe20000000f00 */
[----:B------:R-:W4:Y:S01]  /*3cb0*/  LDCU.64 UR4, c[0x0][0x890] ;  /* 0x00011200ff0477ac */ /* 0x000f220008000a00 */
[----:B------:R-:W-:Y:S01]  /*3cc0*/  IMAD.MOV.U32 R27, RZ, RZ, RZ ;  /* 0x000000ffff1b7224 */ /* 0x000fe200078e00ff */
[----:B------:R-:W3:Y:S01]  /*3cd0*/  LDC R19, c[0x0][0x370] ;  /* 0x0000dc00ff137b82 */ /* 0x000ee20000000800 */
[----:B------:R-:W-:Y:S01]  /*3ce0*/  UMOV UR7, 0x400 ;  /* 0x0000040000077882 */ /* 0x000fe20000000000 */
[----:B------:R-:W-:-:S02]  /*3cf0*/  UPLOP3.LUT UP1, UPT, UPT, UPT, UPT, 0x40, 0x4 ;  /* 0x000000000004789c */ /* 0x000fc40003f2e870 */
[----:B------:R-:W-:-:S04]  /*3d00*/  ULEA UR7, UR37, UR7, 0x18 ;  /* 0x0000000725077291 */ /* 0x000fc8000f8ec0ff */
[----:B------:R-:W3:Y:S01]  /*3d10*/  LDC R2, c[0x0][0xb0c] ;  /* 0x0002c300ff027b82 */ /* 0x000ee20000000800 */
[----:B------:R-:W-:Y:S02]  /*3d20*/  UIADD3 UR13, UPT, UPT, UR7, 0x58, URZ ;  /* 0x00000058070d7890 */ /* 0x000fe4000fffe0ff */
[----:B--2---:R-:W-:Y:S02]  /*3d30*/  UISETP.NE.U32.AND UP2, UPT, UR8, URZ, UPT ;  /* 0x000000ff0800728c */ /* 0x004fe4000bf45070 */
[----:B------:R-:W-:Y:S02]  /*3d40*/  UIADD3 UR33, UPT, UPT, UR7, 0x40, URZ ;  /* 0x0000004007217890 */ /* 0x000fe4000fffe0ff */
[----:B----4-:R-:W-:Y:S01]  /*3d50*/  UISETP.NE.U32.AND UP3, UPT, UR4, URZ, UPT ;  /* 0x000000ff0400728c */ /* 0x010fe2000bf65070 */
[----:B------:R-:W2:Y:S01]  /*3d60*/  LDC R18, c[0x0][0xb20] ;  /* 0x0002c800ff127b82 */ /* 0x000ea20000000800 */
[----:B-1----:R-:W-:Y:S01]  /*3d70*/  ISETP.NE.AND P1, PT, R0, 0x1, PT ;  /* 0x000000010000780c */ /* 0x002fe20003f25270 */
[----:B------:R-:W-:-:S02]  /*3d80*/  UISETP.NE.AND.EX UP2, UPT, UR9, URZ, UPT, UP2 ;  /* 0x000000ff0900728c */ /* 0x000fc4000bf45320 */
[----:B------:R-:W-:Y:S02]  /*3d90*/  UIADD3 UR25, UPT, UPT, UR7, 0x48, URZ ;  /* 0x0000004807197890 */ /* 0x000fe4000fffe0ff */
[----:B------:R-:W-:Y:S02]  /*3da0*/  UIADD3 UR17, UPT, UPT, UR7, 0x50, URZ ;  /* 0x0000005007117890 */ /* 0x000fe4000fffe0ff */
[----:B------:R-:W1:Y:S01]  /*3db0*/  LDC.64 R36, c[0x0][0x348] ;  /* 0x0000d200ff247b82 */ /* 0x000e620000000a00 */
[----:B------:R-:W-:Y:S02]  /*3dc0*/  UPRMT UR13, UR37, 0x654, UR13 ;  /* 0x00000654250d7896 */ /* 0x000fe4000800000d */
[----:B------:R-:W-:-:S05]  /*3dd0*/  UISETP.NE.AND.EX UP3, UPT, UR5, URZ, UPT, UP3 ;  /* 0x000000ff0500728c */ /* 0x000fca000bf65330 */
[----:B------:R-:W4:Y:S08]  /*3de0*/  LDC.64 R16, c[0x0][0xb10] ;  /* 0x0002c400ff107b82 */ /* 0x000f300000000a00 */
[----:B------:R-:W1:Y:S08]  /*3df0*/  LDC.64 R6, c[0x0][0xb18] ;  /* 0x0002c600ff067b82 */ /* 0x000e700000000a00 */
[----:B------:R-:W1:Y:S08]  /*3e00*/  LDC.64 R4, c[0x0][0xb28] ;  /* 0x0002ca00ff047b82 */ /* 0x000e700000000a00 */
[----:B--23--:R-:W1:Y:S02]  /*3e10*/  LDC R22, c[0x0][0x374] ;  /* 0x0000dd00ff167b82 */ /* 0x00ce640000000800 */
.L_x_78:
[----:B------:R-:W-:Y:S02]  /*3e20*/  LEA R0, R27, UR7, 0x3 ;  /* 0x000000071b007c11 */ /* 0x000fe4000f8e18ff */
[----:B------:R-:W-:Y:S02]  /*3e30*/  SHF.L.U32 R3, R25, 0x1f, RZ ;  /* 0x0000001f19037819 */ /* 0x000fe400000006ff */
[----:B------:R-:W-:Y:S02]  /*3e40*/  LEA R28, R27, UR7, 0x4 ;  /* 0x000000071b1c7c11 */ /* 0x000fe4000f8e20ff */
[----:B--2---:R-:W2:Y:S02]  /*3e50*/  SYNCS.PHASECHK.TRANS64.TRYWAIT P0, [R0+URZ+0x90], R3 ;  /* 0x00009003000075a7 */ /* 0x004ea400080011ff */
[----:B--2---:R-:W-:Y:S05]  /*3e60*/  @!P0 BRA `(.L_x_68) ;  /* 0x0000004800348947 */ /* 0x004fea0003800000 */
.L_x_158:
[----:B------:R-:W-:Y:S01]  /*3e70*/  ISETP.GE.AND P0, PT, R26, 0x1, PT ;  /* 0x000000011a00780c */ /* 0x000fe20003f06270 */
[----:B------:R-:W3:Y:S01]  /*3e80*/  LDS.128 R28, [R28+0x120] ;  /* 0x000120001c1c7984 */ /* 0x000ee20000000c00 */
[----:B--2---:R-:W-:Y:S01]  /*3e90*/  VIADD R0, R0, 0xa0 ;  /* 0x000000a000007836 */ /* 0x004fe20000000000 */
[----:B------:R-:W-:Y:S01]  /*3ea0*/  @!PT LDS RZ, [RZ] ;  /* 0x00000000fffff984 */ /* 0x000fe20000000800 */
[----:B------:R-:W-:Y:S01]  /*3eb0*/  @!PT LDS RZ, [RZ] ;  /* 0x00000000fffff984 */ /* 0x000fe20000000800 */
[----:B------:R-:W-:Y:S01]  /*3ec0*/  @!PT LDS RZ, [RZ] ;  /* 0x00000000fffff984 */ /* 0x000fe20000000800 */
[----:B------:R-:W-:Y:S01]  /*3ed0*/  @!PT LDS RZ, [RZ] ;  /* 0x00000000fffff984 */ /* 0x000fe20000000800 */
[----:B------:R2:W-:Y:S06]  /*3ee0*/  MEMBAR.ALL.CTA ;  /* 0x0000000000007992 */ /* 0x0005ec0000008000 */
[----:B--2---:R-:W2:Y:S01]  /*3ef0*/  FENCE.VIEW.ASYNC.S ;  /* 0x00000000000073c6 */ /* 0x004ea20000000000 */
[----:B------:R-:W-:Y:S04]  /*3f00*/  PRMT R0, RZ, 0x654, R0 ;  /* 0x00000654ff007816 */ /* 0x000fe80000000000 */
[----:B--2---:R2:W-:Y:S01]  /*3f10*/  SYNCS.ARRIVE.TRANS64.RED.A1T0 RZ, [R0+URZ], RZ ;  /* 0x000000ff00ff79a7 */ /* 0x0045e200081004ff */
[----:B---3--:R-:W-:Y:S11]  /*3f20*/  LOP3.LUT P3, RZ, R30, 0x1, RZ, 0xc0, !PT ;  /* 0x000000011eff7812 */ /* 0x008ff6000786c0ff */
[----:B------:R-:W-:Y:S02]  /*3f30*/  @!UPT UIADD3 URZ, UPT, UPT, URZ, URZ, URZ ;  /* 0x000000fffffff290 */ /* 0x000fe4000fffe0ff */
[----:B------:R-:W-:Y:S02]  /*3f40*/  @P3 MOV R13, R28 ;  /* 0x0000001c000d3202 */ /* 0x000fe40000000f00 */
[----:B------:R-:W-:Y:S01]  /*3f50*/  @P3 LOP3.LUT R8, R29, 0xffff, RZ, 0xc0, !PT ;  /* 0x0000ffff1d083812 */ /* 0x000fe200078ec0ff */
[----:B--2---:R-:W-:Y:S06]  /*3f60*/  @!P0 BRA `(.L_x_69) ;  /* 0x0000000000a48947 */ /* 0x004fec0003800000 */
[----:B-1---5:R-:W-:Y:S01]  /*3f70*/  IMAD.HI.U32 R33, R22, R7, RZ ;  /* 0x0000000716217227 */ /* 0x022fe200078e00ff */
[----:B------:R-:W-:Y:S02]  /*3f80*/  ISETP.NE.AND P0, PT, R6, 0x1, PT ;  /* 0x000000010600780c */ /* 0x000fe40003f05270 */
[----:B------:R-:W-:Y:S01]  /*3f90*/  ISETP.NE.AND P2, PT, R26, 0x1, PT ;  /* 0x000000011a00780c */ /* 0x000fe20003f45270 */
[----:B----4-:R-:W-:Y:S01]  /*3fa0*/  IMAD.HI.U32 R34, R19, R16, RZ ;  /* 0x0000001013227227 */ /* 0x010fe200078e00ff */
[----:B------:R-:W-:Y:S02]  /*3fb0*/  SHF.R.U32.HI R33, RZ, R18, R33 ;  /* 0x00000012ff217219 */ /* 0x000fe40000011621 */
[----:B------:R-:W-:Y:S01]  /*3fc0*/  ISETP.NE.AND P4, PT, R2, 0x1, PT ;  /* 0x000000010200780c */ /* 0x000fe20003f85270 */
[----:B------:R-:W-:Y:S01]  /*3fd0*/  IMAD.HI.U32 R38, R13, R16, RZ ;  /* 0x000000100d267227 */ /* 0x000fe200078e00ff */
[----:B------:R-:W-:Y:S02]  /*3fe0*/  SHF.R.U32.HI R34, RZ, R17, R34 ;  /* 0x00000011ff227219 */ /* 0x000fe40000011622 */
[----:B------:R-:W-:Y:S01]  /*3ff0*/  SEL R3, R22, R33, !P0 ;  /* 0x0000002116037207 */ /* 0x000fe20004000000 */
[C---:B------:R-:W-:Y:S01]  /*4000*/  IMAD.HI.U32 R33, R8.reuse, R7, RZ ;  /* 0x0000000708217227 */ /* 0x040fe200078e00ff */
[----:B------:R-:W-:Y:S02]  /*4010*/  SEL R11, R19, R34, !P4 ;  /* 0x00000022130b7207 */ /* 0x000fe40006000000 */
[----:B------:R-:W-:Y:S01]  /*4020*/  SHF.R.U32.HI R38, RZ, R17, R38 ;  /* 0x00000011ff267219 */ /* 0x000fe20000011626 */
[----:B------:R-:W-:Y:S01]  /*4030*/  IMAD.HI.U32 R40, R3, R4, RZ ;  /* 0x0000000403287227 */ /* 0x000fe200078e00ff */
[----:B------:R-:W-:Y:S03]  /*4040*/  SHF.R.U32.HI R33, RZ, R18, R33 ;  /* 0x00000012ff217219 */ /* 0x000fe60000011621 */
[----:B------:R-:W-:Y:S01]  /*4050*/  IMAD.HI.U32 R34, R11, R4, RZ ;  /* 0x000000040b227227 */ /* 0x000fe200078e00ff */
[----:B------:R-:W-:Y:S02]  /*4060*/  @P2 SHF.R.U32.HI R3, RZ, R5, R40 ;  /* 0x00000005ff032219 */ /* 0x000fe40000011628 */
[----:B------:R-:W-:Y:S02]  /*4070*/  SEL R9, R8, R33, !P0 ;  /* 0x0000002108097207 */ /* 0x000fe40004000000 */
[----:B------:R-:W-:Y:S01]  /*4080*/  @P2 SHF.R.U32.HI R11, RZ, R5, R34 ;  /* 0x00000005ff0b2219 */ /* 0x000fe20000011622 */
[C---:B------:R-:W-:Y:S01]  /*4090*/  IMAD R10, R26.reuse, R3, RZ ;  /* 0x000000031a0a7224 */ /* 0x040fe200078e02ff */
[----:B------:R-:W-:Y:S01]  /*40a0*/  SEL R3, R13, R38, !P4 ;  /* 0x000000260d037207 */ /* 0x000fe20006000000 */
[C---:B------:R-:W-:Y:S03]  /*40b0*/  IMAD.HI.U32 R14, R9.reuse, R4, RZ ;  /* 0x00000004090e7227 */ /* 0x040fe600078e00ff */
[----:B------:R-:W-:Y:S01]  /*40c0*/  ISETP.GE.AND P0, PT, R9, R10, PT ;  /* 0x0000000a0900720c */ /* 0x000fe20003f06270 */
[C---:B------:R-:W-:Y:S01]  /*40d0*/  IMAD R12, R26.reuse, R11, RZ ;  /* 0x0000000b1a0c7224 */ /* 0x040fe200078e02ff */
[-C--:B------:R-:W-:Y:S04]  /*40e0*/  SHF.R.U32.HI R14, RZ, R5.reuse, R14 ;  /* 0x00000005ff0e7219 */ /* 0x080fe8000001160e */
[----:B------:R-:W-:Y:S02]  /*40f0*/  ISETP.GE.OR P0, PT, R3, R12, P0 ;  /* 0x0000000c0300720c */ /* 0x000fe40000706670 */
[----:B------:R-:W-:Y:S05]  /*4100*/  SEL R15, R9, R14, !P2 ;  /* 0x0000000e090f7207 */ /* 0x000fea0005000000 */
[----:B------:R-:W-:Y:S04]  /*4110*/  IMAD.MOV R14, RZ, RZ, -R15 ;  /* 0x000000ffff0e7224 */ /* 0x000fe800078e0a0f */
[----:B------:R-:W-:Y:S02]  /*4120*/  IMAD R14, R26, R14, R9 ;  /* 0x0000000e1a0e7224 */ /* 0x000fe400078e0209 */
[C---:B------:R-:W-:Y:S05]  /*4130*/  @!P0 IMAD.HI.U32 R10, R3.reuse, R4, RZ ;  /* 0x00000004030a8227 */ /* 0x040fea00078e00ff */
[----:B------:R-:W-:Y:S04]  /*4140*/  @!P0 SHF.R.U32.HI R10, RZ, R5, R10 ;  /* 0x00000005ff0a8219 */ /* 0x000fe8000001160a */
[----:B------:R-:W-:Y:S01]  /*4150*/  @!P0 SEL R0, R3, R10, !P2 ;  /* 0x0000000a03008207 */ /* 0x000fe20005000000 */
[----:B------:R-:W-:Y:S03]  /*4160*/  IMAD.MOV R10, RZ, RZ, -R3 ;  /* 0x000000ffff0a7224 */ /* 0x000fe600078e0a03 */
[----:B------:R-:W-:Y:S01]  /*4170*/  @!P0 IADD3 R15, PT, PT, R15, -R0, RZ ;  /* 0x800000000f0f8210 */ /* 0x000fe20007ffe0ff */
[----:B------:R-:W-:Y:S01]  /*4180*/  @!P0 IMAD R0, R11, R14, R0 ;  /* 0x0000000e0b008224 */ /* 0x000fe200078e0200 */
[----:B------:R-:W-:Y:S01]  /*4190*/  IADD3 R11, PT, PT, -R9, RZ, RZ ;  /* 0x000000ff090b7210 */ /* 0x000fe20007ffe1ff */
[----:B------:R-:W-:Y:S02]  /*41a0*/  IMAD R13, R2, R10, R13 ;  /* 0x0000000a020d7224 */ /* 0x000fe400078e020d */
[----:B------:R-:W-:Y:S02]  /*41b0*/  @!P0 IMAD R9, R15, R26, R3 ;  /* 0x0000001a0f098224 */ /* 0x000fe400078e0203 */
[----:B------:R-:W-:Y:S02]  /*41c0*/  @!P0 IMAD.MOV.U32 R3, RZ, RZ, R0 ;  /* 0x000000ffff038224 */ /* 0x000fe400078e0000 */
[----:B------:R-:W-:Y:S02]  /*41d0*/  IMAD R8, R6, R11, R8 ;  /* 0x0000000b06087224 */ /* 0x000fe400078e0208 */
[----:B------:R-:W-:Y:S02]  /*41e0*/  IMAD R13, R3, R2, R13 ;  /* 0x00000002030d7224 */ /* 0x000fe400078e020d */
[----:B------:R-:W-:Y:S02]  /*41f0*/  IMAD R8, R9, R6, R8 ;  /* 0x0000000609087224 */ /* 0x000fe400078e0208 */
.L_x_69:
[----:B------:R-:W-:Y:S05]  /*4200*/  BRA.U UP1, `(.L_x_70) ;  /* 0x0000000101107547 */ /* 0x000fea000b800000 */
[----:B------:R-:W-:Y:S04]  /*4210*/  MOV R0, UR6 ;  /* 0x0000000600007c02 */ /* 0x000fe80008000f00 */
[----:B------:R-:W-:Y:S04]  /*4220*/  SHF.L.U32 R3, R0, 0x1f, RZ ;  /* 0x0000001f00037819 */ /* 0x000fe800000006ff */
[----:B------:R-:W2:Y:S02]  /*4230*/  SYNCS.PHASECHK.TRANS64.TRYWAIT P0, [UR7+0x88], R3 ;  /* 0x00008803ff0075a7 */ /* 0x000ea40008001107 */
[----:B--2---:R-:W-:Y:S05]  /*4240*/  @!P0 BRA `(.L_x_71) ;  /* 0x0000004400508947 */ /* 0x004fea0003800000 */
.L_x_70:
[----:B------:R-:W-:Y:S02]  /*4250*/  R2UR UR35, R21 ;  /* 0x00000000152372ca */ /* 0x000fe400000e0000 */
[----:B------:R-:W-:Y:S02]  /*4260*/  R2UR UR34, R20 ;  /* 0x00000000142272ca */ /* 0x000fe400000e0000 */
[----:B------:R-:W-:Y:S02]  /*4270*/  ISETP.NE.U32.AND P2, PT, RZ, UR4, PT ;  /* 0x00000004ff007c0c */ /* 0x000fe4000bf45070 */
[----:B------:R-:W-:Y:S02]  /*4280*/  SHF.L.U32 R12, R32, 0x1f, RZ ;  /* 0x0000001f200c7819 */ /* 0x000fe400000006ff */
[----:B------:R-:W-:Y:S05]  /*4290*/  ISETP.NE.AND.EX P2, PT, RZ, UR5, PT, P2 ;  /* 0x00000005ff007c0c */ /* 0x000fea000bf45320 */
[----:B------:R-:W-:Y:S02]  /*42a0*/  USHF.L.U32 UR35, UR35, 0x6, URZ ;  /* 0x0000000623237899 */ /* 0x000fe400080006ff */
[----:B------:R-:W-:Y:S01]  /*42b0*/  USHF.L.U32 UR34, UR34, 0x7, URZ ;  /* 0x0000000722227899 */ /* 0x000fe200080006ff */
[----:B------:R-:W-:Y:S11]  /*42c0*/  BRA.U !UP3, `(.L_x_72) ;  /* 0x000000010b347547 */ /* 0x000ff6000b800000 */
[----:B------:R-:W-:Y:S01]  /*42d0*/  UPLOP3.LUT UP0, UPT, UPT, UPT, UP2, 0x80, 0x8 ;  /* 0x000000000008789c */ /* 0x000fe20003f0f020 */
[----:B--2---:R-:W-:Y:S02]  /*42e0*/  HFMA2 R0, -RZ, RZ, 0, 5.9604644775390625e-08 ;  /* 0x00000001ff007431 */ /* 0x004fe400000001ff */
[----:B------:R-:W-:Y:S03]  /*42f0*/  IMAD.MOV.U32 R59, RZ, RZ, 0x1 ;  /* 0x00000001ff3b7424 */ /* 0x000fe600078e00ff */
[----:B------:R-:W-:Y:S05]  /*4300*/  PLOP3.LUT P0, PT, PT, PT, UP0, 0x80, 0x8 ;  /* 0x000000000008781c */ /* 0x000fea0003f0f008 */
[----:B------:R-:W2:Y:S01]  /*4310*/  @UP0 LDCU.64 UR10, c[0x0][0x888] ;  /* 0x00011100ff0a07ac */ /* 0x000ea20008000a00 */
[----:B------:R-:W-:Y:S07]  /*4320*/  @UP0 UIMAD UR8, UR36, UR4, URZ ;  /* 0x00000004240802a4 */ /* 0x000fee000f8e02ff */
[----:B------:R-:W-:Y:S01]  /*4330*/  @!P0 PRMT R59, R0, 0x7610, R59 ;  /* 0x00007610003b8816 */ /* 0x000fe2000000003b */
[----:B--2---:R-:W-:Y:S03]  /*4340*/  @UP0 UIMAD.WIDE UR10, UR8, 0x4, UR10 ;  /* 0x00000004080a08a5 */ /* 0x004fe6000f8e020a */
[----:B------:R-:W2:Y:S03]  /*4350*/  @!UP0 LDCU UR8, c[0x0][0x880] ;  /* 0x00011000ff0887ac */ /* 0x000ea60008000800 */
[----:B------:R-:W-:Y:S01]  /*4360*/  IMAD.U32 R10, RZ, RZ, UR10 ;  /* 0x0000000aff0a7e24 */ /* 0x000fe2000f8e00ff */
[----:B------:R-:W-:Y:S05]  /*4370*/  MOV R11, UR11 ;  /* 0x0000000b000b7c02 */ /* 0x000fea0008000f00 */
[----:B-----5:R3:W5:Y:S02]  /*4380*/  @P0 LDG.E R35, desc[UR46][R10.64] ;  /* 0x0000002e0a230981 */ /* 0x020764000c1e1900 */
[----:B--23--:R-:W-:Y:S07]  /*4390*/  @!P0 IMAD.U32 R35, RZ, RZ, UR8 ;  /* 0x00000008ff238e24 */ /* 0x00cfee000f8e00ff */
.L_x_72:
[----:B-----5:R-:W-:Y:S01]  /*43a0*/  @!P2 FSETP.EQ.AND P0, PT, R35, RZ, PT ;  /* 0x000000ff2300a20b */ /* 0x020fe20003f02000 */
[----:B------:R-:W-:Y:S01]  /*43b0*/  @!UPT UIADD3 URZ, UPT, UPT, URZ, URZ, URZ ;  /* 0x000000fffffff290 */ /* 0x000fe2000fffe0ff */
[----:B------:R-:W-:Y:S11]  /*43c0*/  @!P2 BRA `(.L_x_73) ;  /* 0x000000000014a947 */ /* 0x000ff60003800000 */
[----:B------:R-:W-:Y:S02]  /*43d0*/  LOP3.LUT P2, RZ, R59, 0xff, RZ, 0xc0, !PT ;  /* 0x000000ff3bff7812 */ /* 0x000fe4000784c0ff */
[----:B------:R-:W-:Y:S04]  /*43e0*/  PLOP3.LUT P0, PT, PT, PT, UP0, 0x80, 0x8 ;  /* 0x000000000008781c */ /* 0x000fe80003f0f008 */
[----:B------:R-:W-:Y:S07]  /*43f0*/  PLOP3.LUT P0, PT, P0, PT, PT, 0x8, 0x80 ;  /* 0x000000000080781c */ /* 0x000fee000070e170 */
[----:B------:R-:W-:Y:S11]  /*4400*/  @P2 FSETP.EQ.AND P0, PT, R35, RZ, PT ;  /* 0x000000ff2300220b */ /* 0x000ff60003f02000 */
[----:B------:R-:W-:Y:S02]  /*4410*/  @!UPT UIADD3 URZ, UPT, UPT, URZ, URZ, URZ ;  /* 0x000000fffffff290 */ /* 0x000fe4000fffe0ff */
.L_x_73:
[----:B------:R-:W3:Y:S01]  /*4420*/  SYNCS.PHASECHK.TRANS64.TRYWAIT P2, [UR7+0x60], R12 ;  /* 0x0000600cff0075a7 */ /* 0x000ee20008041107 */
[----:B------:R-:W-:Y:S04]  /*4430*/  ELECT P4, URZ, PT ;  /* 0x0000000000ff782f */ /* 0x000fe80003880000 */
[----:B------:R-:W-:Y:S11]  /*4440*/  PLOP3.LUT P4, PT, P0, P4, PT, 0xf2, 0x2f ;  /* 0x00000000002f781c */ /* 0x000ff60000789e72 */
[----:B------:R-:W-:Y:S02]  /*4450*/  @!UPT UIADD3 URZ, UPT, UPT, URZ, URZ, URZ ;  /* 0x000000fffffff290 */ /* 0x000fe4000fffe0ff */
[----:B-1----:R-:W-:Y:S05]  /*4460*/  @!P4 IADD3 R9, P0, PT, R36, 0x580, RZ ;  /* 0x000005802409c810 */ /* 0x002fea0007f1e0ff */
[----:B--2---:R-:W-:Y:S01]  /*4470*/  @!P4 IMAD.X R0, RZ, RZ, R37, P0 ;  /* 0x000000ffff00c224 */ /* 0x004fe200000e0625 */
[----:B---3--:R-:W-:Y:S07]  /*4480*/  @!P2 BRA `(.L_x_74) ;  /* 0x0000004000d8a947 */ /* 0x008fee0003800000 */
.L_x_161:
[----:B------:R-:W-:Y:S01]  /*4490*/  @!P4 R2UR UR8, R0 ;  /* 0x000000000008c2ca */ /* 0x000fe200000e0000 */
[----:B------:R-:W-:Y:S01]  /*44a0*/  VOTEU.ALL UP1, P4 ;  /* 0x0000000000ff7886 */ /* 0x000fe20002020000 */
[----:B------:R-:W-:Y:S01]  /*44b0*/  @!P4 R2UR UR9, R9 ;  /* 0x000000000909c2ca */ /* 0x000fe200000e0000 */
[----:B------:R-:W-:Y:S01]  /*44c0*/  @!P4 IMAD.MOV.U32 R0, RZ, RZ, 0x1000 ;  /* 0x00001000ff00c424 */ /* 0x000fe200078e00ff */
[----:B------:R-:W-:Y:S01]  /*44d0*/  UMOV UR10, 0x0 ;  /* 0x00000000000a7882 */ /* 0x000fe20000000000 */
[----:B------:R-:W-:Y:S01]  /*44e0*/  UMOV UR11, 0x10000000 ;  /* 0x10000000000b7882 */ /* 0x000fe20000000000 */
[----:B------:R-:W-:Y:S01]  /*44f0*/  @!UP1 UIADD3 UR32, UPT, UPT, UR7, 0x200, URZ ;  /* 0x0000020007209890 */ /* 0x000fe2000fffe0ff */
[----:B------:R-:W-:Y:S01]  /*4500*/  @!P4 IADD3 R9, P0, PT, R36, 0x580, RZ ;  /* 0x000005802409c810 */ /* 0x000fe20007f1e0ff */
[----:B------:R-:W-:Y:S05]  /*4510*/  VOTEU.ALL UP1, P4 ;  /* 0x0000000000ff7886 */ /* 0x000fea0002020000 */
[----:B------:R-:W-:Y:S01]  /*4520*/  IMAD.U32 R11, RZ, RZ, UR8 ;  /* 0x00000008ff0b7e24 */ /* 0x000fe2000f8e00ff */
[----:B------:R-:W-:Y:S01]  /*4530*/  UPRMT UR8, UR37, 0x654, UR33 ;  /* 0x0000065425087896 */ /* 0x000fe20008000021 */
[----:B------:R-:W-:Y:S03]  /*4540*/  IMAD.U32 R10, RZ, RZ, UR9 ;  /* 0x00000009ff0a7e24 */ /* 0x000fe6000f8e00ff */
[----:B------:R-:W-:Y:S02]  /*4550*/  @!P4 R2UR UR15, R11 ;  /* 0x000000000b0fc2ca */ /* 0x000fe400000e0000 */
[----:B------:R-:W-:Y:S11]  /*4560*/  @!P4 R2UR UR14, R10 ;  /* 0x000000000a0ec2ca */ /* 0x000ff600000e0000 */
[----:B------:R-:W-:Y:S02]  /*4570*/  @!UPT UIADD3 URZ, UPT, UPT, URZ, URZ, URZ ;  /* 0x000000fffffff290 */ /* 0x000fe4000fffe0ff */
[----:B------:R2:W-:Y:S01]  /*4580*/  @!UP1 UTMALDG.3D [UR32], [UR14], desc[UR10] ;  /* 0x00000a200e0095b4 */ /* 0x0005e20008011000 */
[----:B------:R3:W-:Y:S01]  /*4590*/  @!P4 SYNCS.ARRIVE.TRANS64.RED.A0TR RZ, [UR7+0x40], R0 ;  /* 0x00004000ffffc9a7 */ /* 0x0007e20008300407 */
[----:B------:R-:W-:Y:S01]  /*45a0*/  SYNCS.ARRIVE.TRANS64.RED.A1T0 RZ, [UR8], RZ ;  /* 0x000000ffffff79a7 */ /* 0x000fe20008100408 */
[----:B---3--:R-:W-:Y:S01]  /*45b0*/  @!P4 IMAD.X R0, RZ, RZ, R37, P0 ;  /* 0x000000ffff00c224 */ /* 0x008fe200000e0625 */
[----:B------:R-:W3:Y:S02]  /*45c0*/  SYNCS.PHASECHK.TRANS64.TRYWAIT P2, [UR7+0x68], R12 ;  /* 0x0000680cff0075a7 */ /* 0x000ee40008041107 */
[----:B--23--:R-:W-:Y:S05]  /*45d0*/  @!P2 BRA `(.L_x_75) ;  /* 0x00000040009ca947 */ /* 0x00cfea0003800000 */
.L_x_163:
        /* <DEDUP_REMOVED lines=8> */
[----:B------:R-:W-:Y:S01]  /*4660*/  @!UP1 UIADD3 UR24, UPT, UPT, UR7, 0x1200, URZ ;  /* 0x0000120007189890 */ /* 0x000fe2000fffe0ff */
[----:B------:R-:W-:Y:S01]  /*4670*/  VOTEU.ALL UP1, P4 ;  /* 0x0000000000ff7886 */ /* 0x000fe20002020000 */
[----:B------:R-:W-:Y:S01]  /*4680*/  UMOV UR27, UR35 ;  /* 0x00000023001b7c82 */ /* 0x000fe20008000000 */
[----:B------:R-:W-:Y:S02]  /*4690*/  UMOV UR28, UR36 ;  /* 0x00000024001c7c82 */ /* 0x000fe40008000000 */
[----:B------:R-:W-:Y:S01]  /*46a0*/  IMAD.U32 R11, RZ, RZ, UR8 ;  /* 0x00000008ff0b7e24 */ /* 0x000fe2000f8e00ff */
[----:B------:R-:W-:Y:S01]  /*46b0*/  UPRMT UR8, UR37, 0x654, UR25 ;  /* 0x0000065425087896 */ /* 0x000fe20008000019 */
[----:B------:R-:W-:Y:S02]  /*46c0*/  IMAD.U32 R10, RZ, RZ, UR9 ;  /* 0x00000009ff0a7e24 */ /* 0x000fe4000f8e00ff */
[----:B------:R-:W-:Y:S01]  /*46d0*/  @!P4 IMAD.X R20, RZ, RZ, R37, P0 ;  /* 0x000000ffff14c224 */ /* 0x000fe200000e0625 */
[----:B------:R-:W-:Y:S02]  /*46e0*/  @!P4 R2UR UR15, R11 ;  /* 0x000000000b0fc2ca */ /* 0x000fe400000e0000 */
[----:B------:R-:W-:Y:S11]  /*46f0*/  @!P4 R2UR UR14, R10 ;  /* 0x000000000a0ec2ca */ /* 0x000ff600000e0000 */
[----:B------:R-:W-:Y:S02]  /*4700*/  @!UPT UIADD3 URZ, UPT, UPT, URZ, URZ, URZ ;  /* 0x000000fffffff290 */ /* 0x000fe4000fffe0ff */
[----:B------:R2:W-:Y:S01]  /*4710*/  @!UP1 UTMALDG.3D [UR24], [UR14], desc[UR10] ;  /* 0x00000a180e0095b4 */ /* 0x0005e20008011000 */
[----:B------:R2:W-:Y:S01]  /*4720*/  @!P4 SYNCS.ARRIVE.TRANS64.RED.A0TR RZ, [UR7+0x48], R0 ;  /* 0x00004800ffffc9a7 */ /* 0x0005e20008300407 */
[----:B------:R-:W-:Y:S01]  /*4730*/  SYNCS.ARRIVE.TRANS64.RED.A1T0 RZ, [UR8], RZ ;  /* 0x000000ffffff79a7 */ /* 0x000fe20008100408 */
[----:B------:R-:W3:Y:S02]  /*4740*/  SYNCS.PHASECHK.TRANS64.TRYWAIT P2, [UR7+0x70], R12 ;  /* 0x0000700cff0075a7 */ /* 0x000ee40008041107 */
[----:B--23--:R-:W-:Y:S05]  /*4750*/  @!P2 BRA `(.L_x_76) ;  /* 0x000000400054a947 */ /* 0x00cfea0003800000 */
.L_x_165:
[----:B------:R-:W2:Y:S01]  /*4760*/  LDC.64 R14, c[0x0][0xb10] ;  /* 0x0002c400ff0e7b82 */ /* 0x000ea20000000a00 */
[----:B------:R-:W-:Y:S01]  /*4770*/  @!P4 R2UR UR8, R20 ;  /* 0x000000001408c2ca */ /* 0x000fe200000e0000 */
[----:B------:R-:W-:Y:S01]  /*4780*/  VOTEU.ALL UP1, P4 ;  /* 0x0000000000ff7886 */ /* 0x000fe20002020000 */
[----:B------:R-:W-:Y:S01]  /*4790*/  @!P4 R2UR UR9, R21 ;  /* 0x000000001509c2ca */ /* 0x000fe200000e0000 */
[----:B------:R-:W-:Y:S01]  /*47a0*/  UMOV UR10, 0x0 ;  /* 0x00000000000a7882 */ /* 0x000fe20000000000 */
[----:B------:R-:W-:Y:S03]  /*47b0*/  UMOV UR11, 0x10000000 ;  /* 0x10000000000b7882 */ /* 0x000fe60000000000 */
[----:B------:R-:W3:Y:S01]  /*47c0*/  LDC.64 R10, c[0x0][0xb18] ;  /* 0x0002c600ff0a7b82 */ /* 0x000ee20000000a00 */
[----:B------:R-:W-:Y:S01]  /*47d0*/  @!UP1 UIADD3 UR18, UPT, UPT, UR34, 0x40, URZ ;  /* 0x0000004022129890 */ /* 0x000fe2000fffe0ff */
[----:B------:R-:W-:Y:S01]  /*47e0*/  @P3 SHF.R.U32.HI R24, RZ, 0x10, R29 ;  /* 0x00000010ff183819 */ /* 0x000fe2000001161d */
[----:B------:R-:W-:Y:S01]  /*47f0*/  @!UP1 UIADD3 UR16, UPT, UPT, UR7, 0x2200, URZ ;  /* 0x0000220007109890 */ /* 0x000fe2000fffe0ff */
[----:B------:R-:W-:Y:S01]  /*4800*/  VIADD R27, R27, 0x1 ;  /* 0x000000011b1b7836 */ /* 0x000fe20000000000 */
[----:B------:R-:W-:Y:S03]  /*4810*/  VOTEU.ALL UP1, P4 ;  /* 0x0000000000ff7886 */ /* 0x000fe60002020000 */
[----:B------:R-:W5:Y:S01]  /*4820*/  @!P1 LDC R0, c[0x0][0xb20] ;  /* 0x0002c800ff009b82 */ /* 0x000f620000000800 */
[----:B------:R-:W-:Y:S01]  /*4830*/  UMOV UR19, UR35 ;  /* 0x0000002300137c82 */ /* 0x000fe20008000000 */
[----:B------:R-:W-:Y:S01]  /*4840*/  IMAD.U32 R21, RZ, RZ, UR8 ;  /* 0x00000008ff157e24 */ /* 0x000fe2000f8e00ff */
[----:B------:R-:W-:Y:S05]  /*4850*/  UMOV UR20, UR36 ;  /* 0x0000002400147c82 */ /* 0x000fea0008000000 */
[----:B-1----:R-:W1:Y:S01]  /*4860*/  @!P1 LDC R3, c[0x0][0xb0c] ;  /* 0x0002c300ff039b82 */ /* 0x002e620000000800 */
[----:B------:R-:W-:Y:S01]  /*4870*/  IMAD.U32 R20, RZ, RZ, UR9 ;  /* 0x00000009ff147e24 */ /* 0x000fe2000f8e00ff */
[----:B------:R-:W-:Y:S01]  /*4880*/  UPRMT UR8, UR37, 0x654, UR17 ;  /* 0x0000065425087896 */ /* 0x000fe20008000011 */
[----:B------:R-:W-:Y:S03]  /*4890*/  @!P4 R2UR UR15, R21 ;  /* 0x00000000150fc2ca */ /* 0x000fe600000e0000 */
[----:B------:R-:W-:Y:S01]  /*48a0*/  @!P4 R2UR UR14, R20 ;  /* 0x00000000140ec2ca */ /* 0x000fe200000e0000 */
[----:B------:R-:W-:Y:S11]  /*48b0*/  @!P4 IMAD.MOV.U32 R20, RZ, RZ, 0x1000 ;  /* 0x00001000ff14c424 */ /* 0x000ff600078e00ff */
[----:B------:R-:W-:Y:S01]  /*48c0*/  @!UPT UIADD3 URZ, UPT, UPT, URZ, URZ, URZ ;  /* 0x000000fffffff290 */ /* 0x000fe2000fffe0ff */
[----:B------:R1:W-:Y:S01]  /*48d0*/  @!UP1 UTMALDG.3D [UR16], [UR14], desc[UR10] ;  /* 0x00000a100e0095b4 */ /* 0x0003e20008011000 */
[----:B------:R1:W-:Y:S02]  /*48e0*/  @!P4 SYNCS.ARRIVE.TRANS64.RED.A0TR RZ, [UR7+0x50], R20 ;  /* 0x00005014ffffc9a7 */ /* 0x0003e40008300407 */
[----:B-1----:R-:W-:Y:S01]  /*48f0*/  @!P1 ISETP.NE.AND P2, PT, R3, 0x1, PT ;  /* 0x000000010300980c */ /* 0x002fe20003f45270 */
[C---:B--2---:R-:W-:Y:S01]  /*4900*/  @!P1 IMAD.HI.U32 R14, R13.reuse, R14, RZ ;  /* 0x0000000e0d0e9227 */ /* 0x044fe200078e00ff */
[----:B---3--:R-:W-:Y:S03]  /*4910*/  @!P1 ISETP.NE.AND P0, PT, R10, 0x1, PT ;  /* 0x000000010a00980c */ /* 0x008fe60003f05270 */
[C---:B------:R-:W-:Y:S01]  /*4920*/  @!P1 IMAD.HI.U32 R11, R8.reuse, R11, RZ ;  /* 0x0000000b080b9227 */ /* 0x040fe200078e00ff */
[----:B------:R-:W-:Y:S04]  /*4930*/  @!P1 SHF.R.U32.HI R14, RZ, R15, R14 ;  /* 0x0000000fff0e9219 */ /* 0x000fe8000001160e */
[----:B-----5:R-:W-:Y:S01]  /*4940*/  @!P1 SHF.R.U32.HI R9, RZ, R0, R11 ;  /* 0x00000000ff099219 */ /* 0x020fe2000001160b */
[----:B------:R-:W-:Y:S01]  /*4950*/  SYNCS.ARRIVE.TRANS64.RED.A1T0 RZ, [UR8], RZ ;  /* 0x000000ffffff79a7 */ /* 0x000fe20008100408 */
[----:B------:R-:W-:Y:S02]  /*4960*/  @!P1 SEL R14, R13, R14, !P2 ;  /* 0x0000000e0d0e9207 */ /* 0x000fe40005000000 */
[----:B------:R-:W-:Y:S01]  /*4970*/  @!P1 SEL R9, R8, R9, !P0 ;  /* 0x0000000908099207 */ /* 0x000fe20004000000 */
[----:B------:R-:W1:Y:S04]  /*4980*/  SYNCS.PHASECHK.TRANS64.TRYWAIT P5, [UR7+0x78], R12 ;  /* 0x0000780cff0075a7 */ /* 0x000e6800080a1107 */
[----:B------:R-:W-:Y:S02]  /*4990*/  @!P1 IMAD.IADD R0, R9, 0x1, -R14 ;  /* 0x0000000109009824 */ /* 0x000fe400078e0a0e */
[----:B------:R-:W-:Y:S02]  /*49a0*/  @!P1 IMAD.IADD R9, R14, 0x1, -R9 ;  /* 0x000000010e099824 */ /* 0x000fe400078e0a09 */
[----:B------:R-:W-:Y:S02]  /*49b0*/  @!P1 IMAD R13, R0, R3, R13 ;  /* 0x00000003000d9224 */ /* 0x000fe400078e020d */
[----:B------:R-:W-:Y:S01]  /*49c0*/  @!P1 IMAD R8, R9, R10, R8 ;  /* 0x0000000a09089224 */ /* 0x000fe200078e0208 */
[----:B-1----:R-:W-:Y:S06]  /*49d0*/  @!P5 BRA `(.L_x_77) ;  /* 0x0000003c00ccd947 */ /* 0x002fec0003800000 */
.L_x_167:
[----:B-1----:R-:W-:Y:S01]  /*49e0*/  @!P4 IADD3 R3, P0, PT, R36, 0x580, RZ ;  /* 0x000005802403c810 */ /* 0x002fe20007f1e0ff */
[----:B------:R-:W-:Y:S01]  /*49f0*/  VOTEU.ALL UP1, P4 ;  /* 0x0000000000ff7886 */ /* 0x000fe20002020000 */
[----:B------:R-:W-:Y:S01]  /*4a00*/  UMOV UR18, 0x0 ;  /* 0x0000000000127882 */ /* 0x000fe20000000000 */
[----:B------:R-:W-:Y:S01]  /*4a10*/  UMOV UR19, 0x10000000 ;  /* 0x1000000000137882 */ /* 0x000fe20000000000 */
[----:B------:R-:W-:Y:S01]  /*4a20*/  @!P4 R2UR UR9, R3 ;  /* 0x000000000309c2ca */ /* 0x000fe200000e0000 */
[----:B------:R-:W-:Y:S01]  /*4a30*/  @!P4 IMAD.X R0, RZ, RZ, R37, P0 ;  /* 0x000000ffff00c224 */ /* 0x000fe200000e0625 */
[----:B------:R-:W-:Y:S01]  /*4a40*/  @!UP1 UIADD3 UR10, UPT, UPT, UR34, 0x60, URZ ;  /* 0x00000060220a9890 */ /* 0x000fe2000fffe0ff */
[----:B------:R-:W-:Y:S01]  /*4a50*/  ISETP.NE.AND P0, PT, R27, 0x2, PT ;  /* 0x000000021b00780c */ /* 0x000fe20003f05270 */
[----:B------:R-:W-:Y:S01]  /*4a60*/  UMOV UR11, UR35 ;  /* 0x00000023000b7c82 */ /* 0x000fe20008000000 */
[----:B------:R-:W-:Y:S01]  /*4a70*/  UMOV UR12, UR36 ;  /* 0x00000024000c7c82 */ /* 0x000fe20008000000 */
[----:B------:R-:W-:Y:S01]  /*4a80*/  @!P4 R2UR UR8, R0 ;  /* 0x000000000008c2ca */ /* 0x000fe200000e0000 */
[----:B------:R-:W-:Y:S01]  /*4a90*/  IMAD.IADD R20, R8, 0x1, R58 ;  /* 0x0000000108147824 */ /* 0x000fe200078e023a */
[----:B------:R-:W-:Y:S01]  /*4aa0*/  @P3 R2UR UR36, R24 ;  /* 0x00000000182432ca */ /* 0x000fe200000e0000 */
[----:B------:R-:W-:Y:S01]  /*4ab0*/  IMAD.IADD R21, R13, 0x1, R60 ;  /* 0x000000010d157824 */ /* 0x000fe200078e023c */
[----:B------:R-:W-:Y:S02]  /*4ac0*/  SEL R0, RZ, 0x1, P0 ;  /* 0x00000001ff007807 */ /* 0x000fe40000000000 */
[----:B------:R-:W-:Y:S01]  /*4ad0*/  LOP3.LUT R32, R32, 0x1, RZ, 0x3c, !PT ;  /* 0x0000000120207812 */ /* 0x000fe200078e3cff */
[----:B------:R-:W-:Y:S01]  /*4ae0*/  IMAD.U32 R10, RZ, RZ, UR9 ;  /* 0x00000009ff0a7e24 */ /* 0x000fe2000f8e00ff */
[----:B------:R-:W-:Y:S01]  /*4af0*/  @!UP1 UIADD3 UR9, UPT, UPT, UR7, 0x58, URZ ;  /* 0x0000005807099890 */ /* 0x000fe2000fffe0ff */
[----:B------:R-:W-:Y:S02]  /*4b00*/  LOP3.LUT R25, R25, R0, RZ, 0x3c, !PT ;  /* 0x0000000019197212 */ /* 0x000fe400078e3cff */
[----:B------:R-:W-:Y:S02]  /*4b10*/  SEL R27, R27, RZ, P0 ;  /* 0x000000ff1b1b7207 */ /* 0x000fe40000000000 */
[----:B------:R-:W-:Y:S01]  /*4b20*/  IMAD.U32 R11, RZ, RZ, UR8 ;  /* 0x00000008ff0b7e24 */ /* 0x000fe2000f8e00ff */
[----:B------:R-:W-:Y:S01]  /*4b30*/  @!P4 R2UR UR14, R10 ;  /* 0x000000000a0ec2ca */ /* 0x000fe200000e0000 */
[----:B------:R-:W-:Y:S01]  /*4b40*/  @!UP1 UIADD3 UR8, UPT, UPT, UR7, 0x3200, URZ ;  /* 0x0000320007089890 */ /* 0x000fe2000fffe0ff */
[----:B------:R-:W-:Y:S02]  /*4b50*/  VOTEU.ALL UP1, P4 ;  /* 0x0000000000ff7886 */ /* 0x000fe40002020000 */
[----:B------:R-:W-:Y:S11]  /*4b60*/  @!P4 R2UR UR15, R11 ;  /* 0x000000000b0fc2ca */ /* 0x000ff600000e0000 */
[----:B------:R-:W-:Y:S02]  /*4b70*/  @!UPT UIADD3 URZ, UPT, UPT, URZ, URZ, URZ ;  /* 0x000000fffffff290 */ /* 0x000fe4000fffe0ff */
[----:B------:R2:W-:Y:S01]  /*4b80*/  @!UP1 UTMALDG.3D [UR8], [UR14], desc[UR18] ;  /* 0x000012080e0095b4 */ /* 0x0005e20008011000 */
[----:B------:R2:W-:Y:S01]  /*4b90*/  @!P4 SYNCS.ARRIVE.TRANS64.RED.A0TR RZ, [UR7+0x58], R23 ;  /* 0x00005817ffffc9a7 */ /* 0x0005e20008300407 */
[----:B------:R-:W-:Y:S01]  /*4ba0*/  UPLOP3.LUT UP1, UPT, UPT, UPT, UPT, 0x80, 0x8 ;  /* 0x000000000008789c */ /* 0x000fe20003f2f070 */
[----:B------:R-:W-:Y:S01]  /*4bb0*/  SYNCS.ARRIVE.TRANS64.RED.A1T0 RZ, [UR13], RZ ;  /* 0x000000ffffff79a7 */ /* 0x000fe2000810040d */
[----:B------:R-:W-:Y:S09]  /*4bc0*/  @P3 BRA `(.L_x_78) ;  /* 0xfffffff000943947 */ /* 0x000ff2000383ffff */
[----:B------:R-:W-:-:S04]  /*4bd0*/  SHF.L.U32 R3, R32, 0x1f, RZ ;  /* 0x0000001f20037819 */ /* 0x000fc800000006ff */
[----:B------:R-:W1:Y:S02]  /*4be0*/  SYNCS.PHASECHK.TRANS64.TRYWAIT P0, [UR7+0x60], R3 ;  /* 0x00006003ff0075a7 */ /* 0x000e640008001107 */
[----:B-1----:R-:W-:Y:S05]  /*4bf0*/  @!P0 BRA `(.L_x_79) ;  /* 0x0000003c005c8947 */ /* 0x002fea0003800000 */
.L_x_169:
[----:B------:R-:W3:Y:S02]  /*4c00*/  SYNCS.PHASECHK.TRANS64.TRYWAIT P0, [UR7+0x68], R3 ;  /* 0x00006803ff0075a7 */ /* 0x000ee40008001107 */
[----:B---3--:R-:W-:Y:S05]  /*4c10*/  @!P0 BRA `(.L_x_80) ;  /* 0x0000003c006c8947 */ /* 0x008fea0003800000 */
.L_x_171:
[----:B------:R-:W3:Y:S02]  /*4c20*/  SYNCS.PHASECHK.TRANS64.TRYWAIT P0, [UR7+0x70], R3 ;  /* 0x00007003ff0075a7 */ /* 0x000ee40008001107 */
[----:B---3--:R-:W-:Y:S05]  /*4c30*/  @!P0 BRA `(.L_x_81) ;  /* 0x0000003c007c8947 */ /* 0x008fea0003800000 */
.L_x_173:
[----:B-1----:R-:W-:-:S07]  /*4c40*/  MOV R0, UR7 ;  /* 0x0000000700007c02 */ /* 0x002fce0008000f00 */
.L_x_82:
[----:B-1----:R-:W-:-:S04]  /*4c50*/  SHF.L.U32 R3, R32, 0x1f, RZ ;  /* 0x0000001f20037819 */ /* 0x002fc800000006ff */
[----:B------:R1:W3:Y:S03]  /*4c60*/  SYNCS.PHASECHK.TRANS64.TRYWAIT P0, [R0+URZ+0x78], R3 ;  /* 0x00007803000075a7 */ /* 0x0002e600080011ff */
[----:B---3--:R-:W-:Y:S05]  /*4c70*/  @!P0 NANOSLEEP.SYNCS 0x989680 ;  /* 0x009896800000895d */ /* 0x008fea0003900000 */
[----:B------:R-:W3:Y:S02]  /*4c80*/  @!P0 SYNCS.PHASECHK.TRANS64 P0, [R0+URZ+0x78], R3 ;  /* 0x00007803000085a7 */ /* 0x000ee400080010ff */
[----:B--23--:R-:W-:Y:S05]  /*4c90*/  @P0 EXIT ;  /* 0x000000000000094d */ /* 0x00cfea0003800000 */
[----:B------:R-:W-:Y:S05]  /*4ca0*/  BRA `(.L_x_82) ;  /* 0xfffffffc00e87947 */ /* 0x000fea000383ffff */
.L_x_67:
[----:B------:R-:W-:-:S06]  /*4cb0*/  UISETP.GE.AND UP1, UPT, UR8, 0x4, UPT ;  /* 0x000000040800788c */ /* 0x000fcc000bf26270 */
[----:B------:R-:W-:-:S13]  /*4cc0*/  PLOP3.LUT P0, PT, PT, PT, UP1, 0x80, 0x8 ;  /* 0x000000000008781c */ /* 0x000fda0003f0f018 */
[----:B------:R-:W-:Y:S05]  /*4cd0*/  @!P0 EXIT ;  /* 0x000000000000894d */ /* 0x000fea0003800000 */
[----:B------:R-:W-:Y:S01]  /*4ce0*/  BAR.SYNC.DEFER_BLOCKING 0x6, 0xa0 ;  /* 0x0182800000007b1d */ /* 0x000fe20000010000 */
[C---:B------:R-:W-:Y:S01]  /*4cf0*/  IMAD.SHL.U32 R7, R72.reuse, 0x20, RZ ;  /* 0x0000002048077824 */ /* 0x040fe200078e00ff */
[C---:B------:R-:W-:Y:S01]  /*4d00*/  LOP3.LUT P0, RZ, R72.reuse, 0x4, RZ, 0xc0, !PT ;  /* 0x0000000448ff7812 */ /* 0x040fe2000780c0ff */
[C---:B------:R-:W-:Y:S01]  /*4d10*/  IMAD.SHL.U32 R64, R72.reuse, 0x10, RZ ;  /* 0x0000001048407824 */ /* 0x040fe200078e00ff */
[----:B------:R-:W-:Y:S01]  /*4d20*/  CS2R R68, SRZ ;  /* 0x0000000000447805 */ /* 0x000fe2000001ff00 */
[C---:B------:R-:W-:Y:S01]  /*4d30*/  IMAD.SHL.U32 R5, R72.reuse, 0x4, RZ ;  /* 0x0000000448057824 */ /* 0x040fe200078e00ff */
[----:B------:R-:W-:Y:S02]  /*4d40*/  UMOV UR48, 0x400 ;  /* 0x0000040000307882 */ /* 0x000fe40000000000 */
[----:B------:R-:W1:Y:S01]  /*4d50*/  LDC R63, c[0x0][0x370] ;  /* 0x0000dc00ff3f7b82 */ /* 0x000e620000000800 */
[----:B------:R-:W-:Y:S01]  /*4d60*/  ULEA UR48, UR37, UR48, 0x18 ;  /* 0x0000003025307291 */ /* 0x000fe2000f8ec0ff */
[----:B------:R-:W-:Y:S01]  /*4d70*/  LOP3.LUT R0, R7, 0xc0, RZ, 0xc0, !PT ;  /* 0x000000c007007812 */ /* 0x000fe200078ec0ff */
[----:B------:R-:W-:Y:S01]  /*4d80*/  IMAD.U32 R32, R72, 0x10000, RZ ;  /* 0x0001000048207824 */ /* 0x000fe200078e00ff */
[----:B------:R-:W-:Y:S01]  /*4d90*/  LOP3.LUT R64, R64, 0x600, RZ, 0xc0, !PT ;  /* 0x0000060040407812 */ /* 0x000fe200078ec0ff */
[----:B------:R-:W-:Y:S01]  /*4da0*/  UIADD3 UR4, UPT, UPT, UR48, 0x200, URZ ;  /* 0x0000020030047890 */ /* 0x000fe2000fffe0ff */
[----:B------:R-:W-:Y:S01]  /*4db0*/  LOP3.LUT R5, R0, 0x18, R5, 0xf8, !PT ;  /* 0x0000001800057812 */ /* 0x000fe200078ef805 */
[----:B------:R-:W-:Y:S01]  /*4dc0*/  IMAD.MOV.U32 R71, RZ, RZ, 0x20 ;  /* 0x00000020ff477424 */ /* 0x000fe200078e00ff */
[----:B------:R-:W2:Y:S01]  /*4dd0*/  LDC R28, c[0x0][0xb0c] ;  /* 0x0002c300ff1c7b82 */ /* 0x000ea20000000800 */
[----:B------:R-:W-:Y:S01]  /*4de0*/  SHF.R.U32.HI R0, RZ, 0x1, R72 ;  /* 0x00000001ff007819 */ /* 0x000fe20000011648 */
[----:B------:R-:W-:Y:S01]  /*4df0*/  IMAD.MOV.U32 R70, RZ, RZ, 0x1 ;  /* 0x00000001ff467424 */ /* 0x000fe200078e00ff */
[--C-:B------:R-:W-:Y:S01]  /*4e00*/  LOP3.LUT R64, R64, 0x20, R7.reuse, 0xf8, !PT ;  /* 0x0000002040407812 */ /* 0x100fe200078ef807 */
[----:B------:R-:W-:Y:S01]  /*4e10*/  IMAD.MOV.U32 R30, RZ, RZ, RZ ;  /* 0x000000ffff1e7224 */ /* 0x000fe200078e00ff */
[----:B------:R-:W-:Y:S01]  /*4e20*/  LOP3.LUT R32, R32, 0x600000, RZ, 0xc0, !PT ;  /* 0x0060000020207812 */ /* 0x000fe200078ec0ff */
[----:B------:R-:W-:Y:S01]  /*4e30*/  IMAD.MOV.U32 R75, RZ, RZ, RZ ;  /* 0x000000ffff4b7224 */ /* 0x000fe200078e00ff */
[----:B------:R-:W-:Y:S01]  /*4e40*/  LOP3.LUT R5, R5, 0x8, R0, 0x78, !PT ;  /* 0x0000000805057812 */ /* 0x000fe200078e7800 */
[----:B------:R-:W4:Y:S01]  /*4e50*/  LDC R61, c[0x0][0xb20] ;  /* 0x0002c800ff3d7b82 */ /* 0x000f220000000800 */
[----:B------:R-:W3:Y:S01]  /*4e60*/  LDS R3, [UR48+0x140] ;  /* 0x00014030ff037984 */ /* 0x000ee20008000800 */
[----:B------:R-:W-:Y:S01]  /*4e70*/  LOP3.LUT R64, R64, 0x100, R7, 0xf8, !PT ;  /* 0x0000010040407812 */ /* 0x000fe200078ef807 */
[----:B------:R-:W-:Y:S01]  /*4e80*/  IMAD.U32 R66, RZ, RZ, UR4 ;  /* 0x00000004ff427e24 */ /* 0x000fe2000f8e00ff */
[----:B------:R-:W-:Y:S01]  /*4e90*/  LOP3.LUT R72, R72, 0x60, RZ, 0xc0, !PT ;  /* 0x0000006048487812 */ /* 0x000fe200078ec0ff */
[----:B------:R-:W1:Y:S01]  /*4ea0*/  LDCU.64 UR52, c[0x0][0x348] ;  /* 0x00006900ff3477ac */ /* 0x000e620008000a00 */
[----:B------:R-:W-:-:S02]  /*4eb0*/  LOP3.LUT R64, R64, R5, RZ, 0xfc, !PT ;  /* 0x0000000540407212 */ /* 0x000fc400078efcff */
[----:B------:R-:W1:Y:S01]  /*4ec0*/  LDC R27, c[0x0][0xb30] ;  /* 0x0002cc00ff1b7b82 */ /* 0x000e620000000800 */
[----:B------:R-:W-:Y:S01]  /*4ed0*/  SEL R71, R71, 0xffffffe0, !P0 ;  /* 0xffffffe047477807 */ /* 0x000fe20004000000 */
[----:B------:R-:W1:Y:S01]  /*4ee0*/  LDCU.64 UR38, c[0x0][0x888] ;  /* 0x00011100ff2677ac */ /* 0x000e620008000a00 */
[----:B------:R-:W1:Y:S05]  /*4ef0*/  LDCU.64 UR44, c[0x0][0x890] ;  /* 0x00011200ff2c77ac */ /* 0x000e6a0008000a00 */
[----:B------:R-:W1:Y:S01]  /*4f00*/  LDC.64 R56, c[0x0][0xb10] ;  /* 0x0002c400ff387b82 */ /* 0x000e620000000a00 */
[----:B------:R-:W-:Y:S01]  /*4f10*/  UMOV UR49, URZ ;  /* 0x000000ff00317c82 */ /* 0x000fe20008000000 */
[----:B------:R-:W-:-:S06]  /*4f20*/  UMOV UR51, URZ ;  /* 0x000000ff00337c82 */ /* 0x000fcc0008000000 */
[----:B------:R-:W1:Y:S08]  /*4f30*/  LDC.64 R24, c[0x0][0xb18] ;  /* 0x0002c600ff187b82 */ /* 0x000e700000000a00 */
[----:B------:R-:W1:Y:S08]  /*4f40*/  LDC.64 R22, c[0x0][0xb28] ;  /* 0x0002ca00ff167b82 */ /* 0x000e700000000a00 */
[----:B------:R-:W1:Y:S01]  /*4f50*/  LDC.64 R54, c[0x0][0x8b0] ;  /* 0x00022c00ff367b82 */ /* 0x000e620000000a00 */
[----:B---3--:R-:W-:-:S07]  /*4f60*/  IMAD.IADD R32, R3, 0x1, R32 ;  /* 0x0000000103207824 */ /* 0x008fce00078e0220 */
[----:B------:R-:W3:Y:S08]  /*4f70*/  LDC.64 R52, c[0x0][0x8a8] ;  /* 0x00022a00ff347b82 */ /* 0x000ef00000000a00 */
[----:B--2-4-:R-:W1:Y:S02]  /*4f80*/  LDC R62, c[0x0][0x374] ;  /* 0x0000dd00ff3e7b82 */ /* 0x014e640000000800 */
.L_x_126:
[C---:B------:R-:W-:Y:S02]  /*4f90*/  LEA R0, R75.reuse, UR48, 0x3 ;  /* 0x000000304b007c11 */ /* 0x040fe4000f8e18ff */
[----:B------:R-:W-:Y:S02]  /*4fa0*/  SHF.L.U32 R3, R68, 0x1f, RZ ;  /* 0x0000001f44037819 */ /* 0x000fe400000006ff */
[----:B------:R-:W-:Y:S02]  /*4fb0*/  LEA R16, R75, UR48, 0x4 ;  /* 0x000000304b107c11 */ /* 0x000fe4000f8e20ff */
[----:B------:R-:W2:Y:S02]  /*4fc0*/  SYNCS.PHASECHK.TRANS64.TRYWAIT P0, [R0+URZ+0x90], R3 ;  /* 0x00009003000075a7 */ /* 0x000ea400080011ff */
[----:B-12---:R-:W-:Y:S05]  /*4fd0*/  @!P0 BRA `(.L_x_83) ;  /* 0x0000003800ac8947 */ /* 0x006fea0003800000 */
.L_x_174:
[----:B------:R-:W4:Y:S01]  /*4fe0*/  LDC.64 R12, c[0x0][0xb10] ;  /* 0x0002c400ff0c7b82 */ /* 0x000f220000000a00 */
[----:B------:R-:W3:Y:S01]  /*4ff0*/  LDS.128 R16, [R16+0x120] ;  /* 0x0001200010107984 */ /* 0x000ee20000000c00 */
[----:B-1----:R-:W-:Y:S01]  /*5000*/  ISETP.NE.AND P1, PT, R27, 0x1, PT ;  /* 0x000000011b00780c */ /* 0x002fe20003f25270 */
[----:B--2---:R-:W-:Y:S01]  /*5010*/  VIADD R0, R0, 0xa0 ;  /* 0x000000a000007836 */ /* 0x004fe20000000000 */
[----:B------:R-:W-:Y:S04]  /*5020*/  ISETP.GE.AND P0, PT, R26, 0x1, PT ;  /* 0x000000011a00780c */ /* 0x000fe80003f06270 */
[----:B------:R-:W1:Y:S01]  /*5030*/  LDC.64 R10, c[0x0][0xb18] ;  /* 0x0002c600ff0a7b82 */ /* 0x000e620000000a00 */
[----:B------:R-:W-:Y:S01]  /*5040*/  PRMT R0, RZ, 0x654, R0 ;  /* 0x00000654ff007816 */ /* 0x000fe20000000000 */
[----:B------:R-:W-:Y:S01]  /*5050*/  @!PT LDS RZ, [RZ] ;  /* 0x00000000fffff984 */ /* 0x000fe20000000800 */
[----:B------:R-:W-:Y:S01]  /*5060*/  @!PT LDS RZ, [RZ] ;  /* 0x00000000fffff984 */ /* 0x000fe20000000800 */
[----:B------:R-:W-:Y:S01]  /*5070*/  @!PT LDS RZ, [RZ] ;  /* 0x00000000fffff984 */ /* 0x000fe20000000800 */
[----:B------:R-:W-:Y:S01]  /*5080*/  @!PT LDS RZ, [RZ] ;  /* 0x00000000fffff984 */ /* 0x000fe20000000800 */
[----:B------:R2:W-:Y:S06]  /*5090*/  MEMBAR.ALL.CTA ;  /* 0x0000000000007992 */ /* 0x0005ec0000008000 */
[----:B--2---:R-:W2:Y:S01]  /*50a0*/  FENCE.VIEW.ASYNC.S ;  /* 0x00000000000073c6 */ /* 0x004ea20000000000 */
[----:B------:R-:W1:Y:S08]  /*50b0*/  @!P1 LDC R14, c[0x0][0xb20] ;  /* 0x0002c800ff0e9b82 */ /* 0x000e700000000800 */
[----:B------:R-:W1:Y:S01]  /*50c0*/  @!P1 LDC R9, c[0x0][0xb0c] ;  /* 0x0002c300ff099b82 */ /* 0x000e620000000800 */
[----:B--2---:R2:W-:Y:S01]  /*50d0*/  SYNCS.ARRIVE.TRANS64.RED.A1T0 RZ, [R0+URZ], RZ ;  /* 0x000000ff00ff79a7 */ /* 0x0045e200081004ff */
[----:B---3--:R-:W-:Y:S04]  /*50e0*/  LOP3.LUT P4, RZ, R18, 0x1, RZ, 0xc0, !PT ;  /* 0x0000000112ff7812 */ /* 0x008fe8000788c0ff */
[----:B------:R-:W-:Y:S09]  /*50f0*/  P2R R73, PR, RZ, 0x10 ;  /* 0x00000010ff497803 */ /* 0x000ff20000000000 */
[----:B------:R-:W-:Y:S02]  /*5100*/  @P4 MOV R31, R16 ;  /* 0x00000010001f4202 */ /* 0x000fe40000000f00 */
[----:B------:R-:W-:Y:S01]  /*5110*/  @P4 LOP3.LUT R29, R17, 0xffff, RZ, 0xc0, !PT ;  /* 0x0000ffff111d4812 */ /* 0x000fe200078ec0ff */
[----:B--2-4-:R-:W-:Y:S06]  /*5120*/  @!P0 BRA `(.L_x_84) ;  /* 0x0000000000a48947 */ /* 0x014fec0003800000 */
[----:B------:R-:W-:Y:S01]  /*5130*/  IMAD.HI.U32 R36, R62, R25, RZ ;  /* 0x000000193e247227 */ /* 0x000fe200078e00ff */
[----:B------:R-:W-:Y:S02]  /*5140*/  ISETP.NE.AND P0, PT, R24, 0x1, PT ;  /* 0x000000011800780c */ /* 0x000fe40003f05270 */
[----:B------:R-:W-:Y:S01]  /*5150*/  ISETP.NE.AND P2, PT, R26, 0x1, PT ;  /* 0x000000011a00780c */ /* 0x000fe20003f45270 */
[-C--:B------:R-:W-:Y:S01]  /*5160*/  IMAD.HI.U32 R34, R63, R56.reuse, RZ ;  /* 0x000000383f227227 */ /* 0x080fe200078e00ff */
[----:B------:R-:W-:Y:S02]  /*5170*/  SHF.R.U32.HI R37, RZ, R61, R36 ;  /* 0x0000003dff257219 */ /* 0x000fe40000011624 */
[----:B------:R-:W-:Y:S01]  /*5180*/  ISETP.NE.AND P3, PT, R28, 0x1, PT ;  /* 0x000000011c00780c */ /* 0x000fe20003f65270 */
[----:B------:R-:W-:Y:S01]  /*5190*/  IMAD.HI.U32 R40, R29, R25, RZ ;  /* 0x000000191d287227 */ /* 0x000fe200078e00ff */
[----:B------:R-:W-:Y:S02]  /*51a0*/  SHF.R.U32.HI R34, RZ, R57, R34 ;  /* 0x00000039ff227219 */ /* 0x000fe40000011622 */
[----:B------:R-:W-:Y:S01]  /*51b0*/  SEL R3, R62, R37, !P0 ;  /* 0x000000253e037207 */ /* 0x000fe20004000000 */
[----:B------:R-:W-:Y:S01]  /*51c0*/  IMAD.HI.U32 R38, R31, R56, RZ ;  /* 0x000000381f267227 */ /* 0x000fe200078e00ff */
[----:B------:R-:W-:Y:S03]  /*51d0*/  SEL R7, R63, R34, !P3 ;  /* 0x000000223f077207 */ /* 0x000fe60005800000 */
[-C--:B------:R-:W-:Y:S01]  /*51e0*/  IMAD.HI.U32 R34, R3, R22.reuse, RZ ;  /* 0x0000001603227227 */ /* 0x080fe200078e00ff */
[----:B------:R-:W-:Y:S03]  /*51f0*/  SHF.R.U32.HI R38, RZ, R57, R38 ;  /* 0x00000039ff267219 */ /* 0x000fe60000011626 */
[----:B------:R-:W-:Y:S01]  /*5200*/  IMAD.HI.U32 R36, R7, R22, RZ ;  /* 0x0000001607247227 */ /* 0x000fe200078e00ff */
[----:B------:R-:W-:Y:S02]  /*5210*/  @P2 SHF.R.U32.HI R3, RZ, R23, R34 ;  /* 0x00000017ff032219 */ /* 0x000fe40000011622 */
[----:B------:R-:W-:Y:S02]  /*5220*/  SHF.R.U32.HI R34, RZ, R61, R40 ;  /* 0x0000003dff227219 */ /* 0x000fe40000011628 */
[----:B------:R-:W-:Y:S01]  /*5230*/  @P2 SHF.R.U32.HI R7, RZ, R23, R36 ;  /* 0x00000017ff072219 */ /* 0x000fe20000011624 */
[C---:B------:R-:W-:Y:S01]  /*5240*/  IMAD R2, R26.reuse, R3, RZ ;  /* 0x000000031a027224 */ /* 0x040fe200078e02ff */
[----:B------:R-:W-:Y:S02]  /*5250*/  SEL R5, R29, R34, !P0 ;  /* 0x000000221d057207 */ /* 0x000fe40004000000 */
[----:B------:R-:W-:Y:S01]  /*5260*/  SEL R3, R31, R38, !P3 ;  /* 0x000000261f037207 */ /* 0x000fe20005800000 */
[----:B------:R-:W-:Y:S01]  /*5270*/  IMAD R4, R26, R7, RZ ;  /* 0x000000071a047224 */ /* 0x000fe200078e02ff */
[C---:B------:R-:W-:Y:S01]  /*5280*/  ISETP.GE.AND P0, PT, R5.reuse, R2, PT ;  /* 0x000000020500720c */ /* 0x040fe20003f06270 */
[----:B------:R-:W-:Y:S03]  /*5290*/  IMAD.HI.U32 R6, R5, R22, RZ ;  /* 0x0000001605067227 */ /* 0x000fe600078e00ff */
[----:B------:R-:W-:Y:S01]  /*52a0*/  ISETP.GE.OR P0, PT, R3, R4, P0 ;  /* 0x000000040300720c */ /* 0x000fe20000706670 */
[----:B------:R-:W-:Y:S01]  /*52b0*/  IMAD.MOV R4, RZ, RZ, -R3 ;  /* 0x000000ffff047224 */ /* 0x000fe200078e0a03 */
[-C--:B------:R-:W-:Y:S03]  /*52c0*/  SHF.R.U32.HI R6, RZ, R23.reuse, R6 ;  /* 0x00000017ff067219 */ /* 0x080fe60000011606 */
[----:B------:R-:W-:Y:S01]  /*52d0*/  IMAD R31, R28, R4, R31 ;  /* 0x000000041c1f7224 */ /* 0x000fe200078e021f */
[----:B------:R-:W-:Y:S05]  /*52e0*/  SEL R15, R5, R6, !P2 ;  /* 0x00000006050f7207 */ /* 0x000fea0005000000 */
[----:B------:R-:W-:Y:S02]  /*52f0*/  IMAD.MOV R6, RZ, RZ, -R15 ;  /* 0x000000ffff067224 */ /* 0x000fe400078e0a0f */
[C---:B------:R-:W-:Y:S04]  /*5300*/  @!P0 IMAD.HI.U32 R2, R3.reuse, R22, RZ ;  /* 0x0000001603028227 */ /* 0x040fe800078e00ff */
[----:B------:R-:W-:Y:S01]  /*5310*/  IMAD R6, R26, R6, R5 ;  /* 0x000000061a067224 */ /* 0x000fe200078e0205 */
[----:B------:R-:W-:Y:S04]  /*5320*/  @!P0 SHF.R.U32.HI R2, RZ, R23, R2 ;  /* 0x00000017ff028219 */ /* 0x000fe80000011602 */
[----:B------:R-:W-:Y:S02]  /*5330*/  @!P0 SEL R0, R3, R2, !P2 ;  /* 0x0000000203008207 */ /* 0x000fe40005000000 */
[----:B------:R-:W-:Y:S02]  /*5340*/  IADD3 R2, PT, PT, -R5, RZ, RZ ;  /* 0x000000ff05027210 */ /* 0x000fe40007ffe1ff */
[----:B------:R-:W-:Y:S01]  /*5350*/  @!P0 IADD3 R8, PT, PT, R15, -R0, RZ ;  /* 0x800000000f088210 */ /* 0x000fe20007ffe0ff */
[----:B------:R-:W-:Y:S02]  /*5360*/  @!P0 IMAD R0, R7, R6, R0 ;  /* 0x0000000607008224 */ /* 0x000fe400078e0200 */
[----:B------:R-:W-:Y:S02]  /*5370*/  IMAD R29, R24, R2, R29 ;  /* 0x00000002181d7224 */ /* 0x000fe400078e021d */
[----:B------:R-:W-:Y:S02]  /*5380*/  @!P0 IMAD R5, R8, R26, R3 ;  /* 0x0000001a08058224 */ /* 0x000fe400078e0203 */
[----:B------:R-:W-:Y:S04]  /*5390*/  @!P0 IMAD.MOV.U32 R3, RZ, RZ, R0 ;  /* 0x000000ffff038224 */ /* 0x000fe800078e0000 */
[----:B------:R-:W-:Y:S02]  /*53a0*/  IMAD R31, R3, R28, R31 ;  /* 0x0000001c031f7224 */ /* 0x000fe400078e021f */
[----:B------:R-:W-:Y:S07]  /*53b0*/  IMAD R29, R5, R24, R29 ;  /* 0x00000018051d7224 */ /* 0x000fee00078e021d */
.L_x_84:
[----:B-1----:R-:W-:Y:S01]  /*53c0*/  @!P1 ISETP.NE.AND P0, PT, R10, 0x1, PT ;  /* 0x000000010a00980c */ /* 0x002fe20003f05270 */
[----:B------:R-:W-:Y:S01]  /*53d0*/  @!P1 IMAD.HI.U32 R3, R29, R11, RZ ;  /* 0x0000000b1d039227 */ /* 0x000fe200078e00ff */
[----:B------:R-:W-:Y:S01]  /*53e0*/  R2UR UR42, R21 ;  /* 0x00000000152a72ca */ /* 0x000fe200000e0000 */
[----:B------:R-:W-:Y:S01]  /*53f0*/  BSSY.RECONVERGENT B6, `(.L_x_85) ;  /* 0x0000031000067945 */ /* 0x000fe20003800200 */
[----:B------:R-:W-:Y:S01]  /*5400*/  R2UR UR41, R20 ;  /* 0x00000000142972ca */ /* 0x000fe200000e0000 */
[----:B------:R-:W-:Y:S01]  /*5410*/  @!P1 IMAD.HI.U32 R0, R31, R12, RZ ;  /* 0x0000000c1f009227 */ /* 0x000fe200078e00ff */
[----:B------:R-:W-:Y:S02]  /*5420*/  @!P1 SHF.R.U32.HI R2, RZ, R14, R3 ;  /* 0x0000000eff029219 */ /* 0x000fe40000011603 */
[----:B------:R-:W-:Y:S01]  /*5430*/  @!P1 ISETP.NE.AND P2, PT, R9, 0x1, PT ;  /* 0x000000010900980c */ /* 0x000fe20003f45270 */
[----:B------:R-:W-:Y:S01]  /*5440*/  VIADD R75, R75, 0x1 ;  /* 0x000000014b4b7836 */ /* 0x000fe20000000000 */
[----:B------:R-:W-:Y:S02]  /*5450*/  @!P1 SEL R2, R29, R2, !P0 ;  /* 0x000000021d029207 */ /* 0x000fe40004000000 */
[----:B------:R-:W-:Y:S02]  /*5460*/  @!P1 SHF.R.U32.HI R0, RZ, R13, R0 ;  /* 0x0000000dff009219 */ /* 0x000fe40000011600 */
[----:B------:R-:W-:Y:S01]  /*5470*/  LOP3.LUT P0, RZ, R66, 0x1b0, RZ, 0xc0, !PT ;  /* 0x000001b042ff7812 */ /* 0x000fe2000780c0ff */
[----:B------:R-:W-:Y:S01]  /*5480*/  USHF.L.U32 UR42, UR42, 0x6, URZ ;  /* 0x000000062a2a7899 */ /* 0x000fe200080006ff */
[----:B------:R-:W-:Y:S01]  /*5490*/  @!P1 SEL R3, R31, R0, !P2 ;  /* 0x000000001f039207 */ /* 0x000fe20005000000 */
[----:B------:R-:W-:Y:S01]  /*54a0*/  USHF.L.U32 UR41, UR41, 0x7, URZ ;  /* 0x0000000729297899 */ /* 0x000fe200080006ff */
[----:B------:R-:W-:Y:S03]  /*54b0*/  @P4 SHF.R.U32.HI R67, RZ, 0x10, R17 ;  /* 0x00000010ff434819 */ /* 0x000fe60000011611 */
[----:B------:R-:W-:Y:S02]  /*54c0*/  @!P1 IMAD.IADD R0, R2, 0x1, -R3 ;  /* 0x0000000102009824 */ /* 0x000fe400078e0a03 */
[----:B------:R-:W-:Y:S02]  /*54d0*/  @!P1 IMAD.IADD R2, R3, 0x1, -R2 ;  /* 0x0000000103029824 */ /* 0x000fe400078e0a02 */
[----:B------:R-:W-:Y:S02]  /*54e0*/  @!P1 IMAD R31, R0, R9, R31 ;  /* 0x00000009001f9224 */ /* 0x000fe400078e021f */
[----:B------:R-:W-:Y:S01]  /*54f0*/  @!P1 IMAD R29, R2, R10, R29 ;  /* 0x0000000a021d9224 */ /* 0x000fe200078e021d */
[----:B------:R-:W-:Y:S06]  /*5500*/  @!P0 BRA `(.L_x_86) ;  /* 0x00000000007c8947 */ /* 0x000fec0003800000 */
[----:B------:R-:W1:Y:S01]  /*5510*/  LDCU.64 UR8, c[0x4][0x80] ;  /* 0x01001000ff0877ac */ /* 0x000e620008000a00 */
[----:B------:R-:W-:Y:S01]  /*5520*/  MOV R2, 0x0 ;  /* 0x0000000000027802 */ /* 0x000fe20000000f00 */
[----:B------:R-:W-:Y:S02]  /*5530*/  HFMA2 R12, -RZ, RZ, 0, 5.9604644775390625e-08 ;  /* 0x00000001ff0c7431 */ /* 0x000fe400000001ff */
[----:B------:R-:W-:Y:S01]  /*5540*/  IMAD.MOV.U32 R8, RZ, RZ, 0x70 ;  /* 0x00000070ff087424 */ /* 0x000fe200078e00ff */
[----:B------:R2:W3:Y:S01]  /*5550*/  LDC.64 R14, c[0x4][R2] ;  /* 0x01000000020e7b82 */ /* 0x0004e20000000a00 */
[----:B------:R-:W4:Y:S01]  /*5560*/  LDCU.64 UR6, c[0x4][0x88] ;  /* 0x01001100ff0677ac */ /* 0x000f220008000a00 */
[----:B------:R-:W-:Y:S01]  /*5570*/  IMAD.MOV.U32 R13, RZ, RZ, RZ ;  /* 0x000000ffff0d7224 */ /* 0x000fe200078e00ff */
[----:B------:R-:W2:Y:S01]  /*5580*/  LDCU.64 UR4, c[0x4][0x8] ;  /* 0x01000100ff0477ac */ /* 0x000ea20008000a00 */
[----:B-1----:R-:W-:Y:S01]  /*5590*/  MOV R5, UR9 ;  /* 0x0000000900057c02 */ /* 0x002fe20008000f00 */
[----:B------:R-:W-:Y:S01]  /*55a0*/  IMAD.U32 R4, RZ, RZ, UR8 ;  /* 0x00000008ff047e24 */ /* 0x000fe2000f8e00ff */
[----:B----4-:R-:W-:Y:S01]  /*55b0*/  MOV R7, UR7 ;  /* 0x0000000700077c02 */ /* 0x010fe20008000f00 */
[----:B------:R-:W-:Y:S01]  /*55c0*/  IMAD.U32 R6, RZ, RZ, UR6 ;  /* 0x00000006ff067e24 */ /* 0x000fe2000f8e00ff */
[----:B--2---:R-:W-:Y:S01]  /*55d0*/  MOV R11, UR5 ;  /* 0x00000005000b7c02 */ /* 0x004fe20008000f00 */
[----:B------:R-:W-:Y:S02]  /*55e0*/  IMAD.U32 R10, RZ, RZ, UR4 ;  /* 0x00000004ff0a7e24 */ /* 0x000fe4000f8e00ff */
[----:B------:R-:W-:Y:S07]  /*55f0*/  LEPC R20, `(.L_x_87) ;  /* 0x000000001014794e */ /* 0x000fee0000000000 */
[----:B---3-5:R-:W-:Y:S05]  /*5600*/  CALL.ABS.NOINC R14 ;  /* 0x000000000e007343 */ /* 0x028fea0003c00000 */
.L_x_87:
[----:B------:R-:W1:Y:S01]  /*5610*/  LDCU.64 UR8, c[0x4][0x80] ;  /* 0x01001000ff0877ac */ /* 0x000e620008000a00 */
[----:B------:R-:W2:Y:S01]  /*5620*/  LDC.64 R2, c[0x4][R2] ;  /* 0x0100000002027b82 */ /* 0x000ea20000000a00 */
[----:B------:R-:W-:Y:S02]  /*5630*/  HFMA2 R12, -RZ, RZ, 0, 5.9604644775390625e-08 ;  /* 0x00000001ff0c7431 */ /* 0x000fe400000001ff */
[----:B------:R-:W-:Y:S02]  /*5640*/  IMAD.MOV.U32 R8, RZ, RZ, 0x70 ;  /* 0x00000070ff087424 */ /* 0x000fe400078e00ff */
[----:B------:R-:W-:Y:S01]  /*5650*/  IMAD.MOV.U32 R13, RZ, RZ, RZ ;  /* 0x000000ffff0d7224 */ /* 0x000fe200078e00ff */
[----:B------:R-:W3:Y:S01]  /*5660*/  LDCU.64 UR6, c[0x4][0x88] ;  /* 0x01001100ff0677ac */ /* 0x000ee20008000a00 */
[----:B------:R-:W4:Y:S01]  /*5670*/  LDCU.64 UR4, c[0x4][0x8] ;  /* 0x01000100ff0477ac */ /* 0x000f220008000a00 */
[----:B-1----:R-:W-:Y:S02]  /*5680*/  MOV R4, UR8 ;  /* 0x0000000800047c02 */ /* 0x002fe40008000f00 */
[----:B------:R-:W-:Y:S02]  /*5690*/  MOV R5, UR9 ;  /* 0x0000000900057c02 */ /* 0x000fe40008000f00 */
[----:B---3--:R-:W-:Y:S01]  /*56a0*/  MOV R7, UR7 ;  /* 0x0000000700077c02 */ /* 0x008fe20008000f00 */
[----:B------:R-:W-:Y:S01]  /*56b0*/  IMAD.U32 R6, RZ, RZ, UR6 ;  /* 0x00000006ff067e24 */ /* 0x000fe2000f8e00ff */
[----:B----4-:R-:W-:Y:S01]  /*56c0*/  MOV R11, UR5 ;  /* 0x00000005000b7c02 */ /* 0x010fe20008000f00 */
[----:B------:R-:W-:Y:S02]  /*56d0*/  IMAD.U32 R10, RZ, RZ, UR4 ;  /* 0x00000004ff0a7e24 */ /* 0x000fe4000f8e00ff */
[----:B------:R-:W-:Y:S07]  /*56e0*/  LEPC R20, `(.L_x_86) ;  /* 0x000000001014794e */ /* 0x000fee0000000000 */
[----:B--2---:R-:W-:Y:S05]  /*56f0*/  CALL.ABS.NOINC R2 ;  /* 0x0000000002007343 */ /* 0x004fea0003c00000 */
.L_x_86:
[----:B------:R-:W-:Y:S05]  /*5700*/  BSYNC.RECONVERGENT B6 ;  /* 0x0000000000067941 */ /* 0x000fea0003800200 */
.L_x_85:
[----:B------:R-:W-:Y:S01]  /*5710*/  ISETP.NE.U32.AND P4, PT, R54, RZ, PT ;  /* 0x000000ff3600720c */ /* 0x000fe20003f85070 */
[----:B------:R-:W-:Y:S01]  /*5720*/  UISETP.NE.AND UP2, UPT, UR50, URZ, UPT ;  /* 0x000000ff3200728c */ /* 0x000fe2000bf45270 */
[----:B------:R-:W-:Y:S01]  /*5730*/  ISETP.NE.U32.AND P2, PT, RZ, UR38, PT ;  /* 0x00000026ff007c0c */ /* 0x000fe2000bf45070 */
[----:B------:R-:W-:Y:S01]  /*5740*/  UISETP.NE.U32.AND UP1, UPT, UR44, URZ, UPT ;  /* 0x000000ff2c00728c */ /* 0x000fe2000bf25070 */
[----:B------:R-:W-:Y:S01]  /*5750*/  ISETP.NE.AND.EX P4, PT, R55, RZ, PT, P4 ;  /* 0x000000ff3700720c */ /* 0x000fe20003f85340 */
[----:B------:R-:W-:Y:S01]  /*5760*/  UPLOP3.LUT UP0, UPT, UPT, UPT, UPT, 0x40, 0x4 ;  /* 0x000000000004789c */ /* 0x000fe20003f0e870 */
[----:B------:R-:W-:Y:S01]  /*5770*/  ISETP.NE.AND.EX P2, PT, RZ, UR39, PT, P2 ;  /* 0x00000027ff007c0c */ /* 0x000fe2000bf45320 */
[----:B------:R-:W-:Y:S01]  /*5780*/  UISETP.NE.AND.EX UP1, UPT, UR45, URZ, UPT, UP1 ;  /* 0x000000ff2d00728c */ /* 0x000fe2000bf25310 */
[----:B------:R-:W-:Y:S04]  /*5790*/  PLOP3.LUT P1, PT, PT, PT, UP2, 0x80, 0x8 ;  /* 0x000000000008781c */ /* 0x000fe80003f2f028 */
[----:B------:R-:W-:Y:S06]  /*57a0*/  @UP2 UPLOP3.LUT UP0, UPT, UPT, UPT, UP1, 0x80, 0x8 ;  /* 0x000000000008289c */ /* 0x000fec0003f0f010 */
[----:B------:R-:W-:Y:S01]  /*57b0*/  PLOP3.LUT P0, PT, PT, PT, UP0, 0x80, 0x8 ;  /* 0x000000000008781c */ /* 0x000fe20003f0f008 */
[----:B------:R-:W-:Y:S01]  /*57c0*/  @!UPT UIADD3 URZ, UPT, UPT, URZ, URZ, URZ ;  /* 0x000000fffffff290 */ /* 0x000fe2000fffe0ff */
[----:B------:R-:W-:Y:S11]  /*57d0*/  BRA.U !UP1, `(.L_x_88) ;  /* 0x0000000109387547 */ /* 0x000ff6000b800000 */
[----:B------:R-:W-:Y:S01]  /*57e0*/  UISETP.NE.U32.AND UP0, UPT, UR38, URZ, UPT ;  /* 0x000000ff2600728c */ /* 0x000fe2000bf05070 */
[----:B------:R-:W-:Y:S02]  /*57f0*/  HFMA2 R0, -RZ, RZ, 0, 5.9604644775390625e-08 ;  /* 0x00000001ff007431 */ /* 0x000fe400000001ff */
[----:B------:R-:W-:Y:S01]  /*5800*/  IMAD.MOV.U32 R59, RZ, RZ, 0x1 ;  /* 0x00000001ff3b7424 */ /* 0x000fe200078e00ff */
[----:B------:R-:W-:Y:S06]  /*5810*/  UISETP.NE.AND.EX UP0, UPT, UR39, URZ, UPT, UP0 ;  /* 0x000000ff2700728c */ /* 0x000fec000bf05300 */
[----:B------:R-:W-:Y:S05]  /*5820*/  PLOP3.LUT P3, PT, PT, PT, UP0, 0x80, 0x8 ;  /* 0x000000000008781c */ /* 0x000fea0003f6f008 */
[----:B------:R-:W1:Y:S01]  /*5830*/  @UP0 LDCU.64 UR6, c[0x0][0x888] ;  /* 0x00011100ff0607ac */ /* 0x000e620008000a00 */
[----:B------:R-:W-:Y:S07]  /*5840*/  @UP0 UIMAD UR4, UR36, UR44, URZ ;  /* 0x0000002c240402a4 */ /* 0x000fee000f8e02ff */
[----:B------:R-:W-:Y:S01]  /*5850*/  @!P3 PRMT R59, R0, 0x7610, R59 ;  /* 0x00007610003bb816 */ /* 0x000fe2000000003b */
[----:B-1----:R-:W-:Y:S03]  /*5860*/  @UP0 UIMAD.WIDE UR6, UR4, 0x4, UR6 ;  /* 0x00000004040608a5 */ /* 0x002fe6000f8e0206 */
[----:B------:R-:W1:Y:S03]  /*5870*/  @!UP0 LDCU UR4, c[0x0][0x880] ;  /* 0x00011000ff0487ac */ /* 0x000e660008000800 */
[----:B------:R-:W-:Y:S01]  /*5880*/  IMAD.U32 R2, RZ, RZ, UR6 ;  /* 0x00000006ff027e24 */ /* 0x000fe2000f8e00ff */
[----:B------:R-:W-:Y:S05]  /*5890*/  MOV R3, UR7 ;  /* 0x0000000700037c02 */ /* 0x000fea0008000f00 */
[----:B-----5:R2:W5:Y:S02]  /*58a0*/  @P3 LDG.E R35, desc[UR46][R2.64] ;  /* 0x0000002e02233981 */ /* 0x020564000c1e1900 */
[----:B-12---:R-:W-:Y:S02]  /*58b0*/  @!P3 IMAD.U32 R35, RZ, RZ, UR4 ;  /* 0x00000004ff23be24 */ /* 0x006fe4000f8e00ff */
.L_x_88:
[----:B------:R-:W-:Y:S05]  /*58c0*/  @!P4 BRA `(.L_x_89) ;  /* 0x000000000020c947 */ /* 0x000fea0003800000 */
[----:B------:R-:W-:Y:S04]  /*58d0*/  ISETP.NE.U32.AND P3, PT, R52, RZ, PT ;  /* 0x000000ff3400720c */ /* 0x000fe80003f65070 */
[----:B------:R-:W-:Y:S11]  /*58e0*/  ISETP.NE.AND.EX P3, PT, R53, RZ, PT, P3 ;  /* 0x000000ff3500720c */ /* 0x000ff60003f65330 */
[----:B------:R-:W-:Y:S02]  /*58f0*/  @!UPT UIADD3 URZ, UPT, UPT, URZ, URZ, URZ ;  /* 0x000000fffffff290 */ /* 0x000fe4000fffe0ff */
[----:B------:R-:W1:Y:S01]  /*5900*/  @P3 LDC.64 R2, c[0x0][0x8a8] ;  /* 0x00022a00ff023b82 */ /* 0x000e620000000a00 */
[----:B------:R-:W-:Y:S04]  /*5910*/  @P3 IMAD R0, R54, UR36, RZ ;  /* 0x0000002436003c24 */ /* 0x000fe8000f8e02ff */
[----:B-1----:R-:W-:Y:S05]  /*5920*/  @P3 IMAD.WIDE R2, R0, 0x4, R2 ;  /* 0x0000000400023825 */ /* 0x002fea00078e0202 */
[----:B-----5:R1:W5:Y:S02]  /*5930*/  @P3 LDG.E R33, desc[UR46][R2.64] ;  /* 0x0000002e02213981 */ /* 0x020364000c1e1900 */
[----:B-1----:R-:W2:Y:S02]  /*5940*/  @!P3 LDC R33, c[0x0][0x8a0] ;  /* 0x00022800ff21bb82 */ /* 0x002ea40000000800 */
.L_x_89:
[----:B-----5:R-:W-:Y:S01]  /*5950*/  FSETP.NEU.AND P3, PT, R35, RZ, PT ;  /* 0x000000ff2300720b */ /* 0x020fe20003f6d000 */
[----:B------:R-:W-:Y:S01]  /*5960*/  IMAD.SHL.U32 R80, R64, 0x2, RZ ;  /* 0x0000000240507824 */ /* 0x000fe200078e00ff */
[----:B------:R-:W-:Y:S01]  /*5970*/  SEL R7, RZ, 0xffffffff, P2 ;  /* 0xffffffffff077807 */ /* 0x000fe20001000000 */
[----:B------:R-:W-:Y:S01]  /*5980*/  BSSY B1, `(.L_x_90) ;  /* 0x0000036000017945 */ /* 0x000fe20003800000 */
[----:B------:R-:W-:Y:S01]  /*5990*/  @P1 LOP3.LUT P2, RZ, R59, 0xff, RZ, 0xc0, !PT ;  /* 0x000000ff3bff1812 */ /* 0x000fe2000784c0ff */
[----:B------:R-:W-:Y:S01]  /*59a0*/  VIADD R78, R80, UR48 ;  /* 0x00000030504e7c36 */ /* 0x000fe20008000000 */
[----:B------:R-:W-:Y:S01]  /*59b0*/  @P1 SEL R2, RZ, 0xffffffff, P3 ;  /* 0xffffffffff021807 */ /* 0x000fe20001800000 */
[----:B------:R-:W-:Y:S01]  /*59c0*/  IMAD.MOV.U32 R81, RZ, RZ, 0x1 ;  /* 0x00000001ff517424 */ /* 0x000fe200078e00ff */
[----:B------:R-:W-:Y:S01]  /*59d0*/  LOP3.LUT R70, R70, 0x1, RZ, 0x3c, !PT ;  /* 0x0000000146467812 */ /* 0x000fe200078e3cff */
[----:B------:R-:W-:Y:S01]  /*59e0*/  IMAD.MOV.U32 R39, RZ, RZ, RZ ;  /* 0x000000ffff277224 */ /* 0x000fe200078e00ff */
[----:B------:R-:W-:Y:S02]  /*59f0*/  @P0 SEL R2, R7, R2, !P2 ;  /* 0x0000000207020207 */ /* 0x000fe40005000000 */
[----:B------:R-:W-:Y:S02]  /*5a00*/  CS2R R50, SRZ ;  /* 0x0000000000327805 */ /* 0x000fe4000001ff00 */
[----:B------:R-:W-:Y:S02]  /*5a10*/  LEA R79, R30, UR48, 0x3 ;  /* 0x000000301e4f7c11 */ /* 0x000fe4000f8e18ff */
[----:B------:R-:W-:Y:S02]  /*5a20*/  CS2R R48, SRZ ;  /* 0x0000000000307805 */ /* 0x000fe4000001ff00 */
[----:B------:R-:W-:Y:S02]  /*5a30*/  @P1 LOP3.LUT R2, R2, 0x1, RZ, 0xc0, !PT ;  /* 0x0000000102021812 */ /* 0x000fe400078ec0ff */
[----:B------:R-:W-:Y:S02]  /*5a40*/  CS2R R42, SRZ ;  /* 0x00000000002a7805 */ /* 0x000fe4000001ff00 */
[----:B------:R-:W-:Y:S02]  /*5a50*/  SHF.L.U32 R0, R69, 0x1f, RZ ;  /* 0x0000001f45007819 */ /* 0x000fe400000006ff */
[----:B------:R-:W-:Y:S02]  /*5a60*/  CS2R R40, SRZ ;  /* 0x0000000000287805 */ /* 0x000fe4000001ff00 */
[----:B------:R-:W-:Y:S01]  /*5a70*/  ISETP.NE.U32.OR P5, PT, R2, 0x1, !P1 ;  /* 0x000000010200780c */ /* 0x000fe20004fa5470 */
[----:B------:R-:W-:Y:S01]  /*5a80*/  IMAD.IADD R77, R71, 0x1, R78 ;  /* 0x00000001474d7824 */ /* 0x000fe200078e024e */
[----:B------:R-:W-:Y:S02]  /*5a90*/  PLOP3.LUT P2, PT, PT, PT, UP1, 0x80, 0x8 ;  /* 0x000000000008781c */ /* 0x000fe40003f4f018 */
[----:B------:R-:W-:Y:S02]  /*5aa0*/  LEA.HI R5, R30, R30, RZ, 0x1 ;  /* 0x0000001e1e057211 */ /* 0x000fe400078f08ff */
[----:B------:R-:W-:Y:S02]  /*5ab0*/  LOP3.LUT P4, R74, R59, 0xff, RZ, 0xc0, !PT ;  /* 0x000000ff3b4a7812 */ /* 0x000fe4000788c0ff */
[----:B------:R-:W-:Y:S01]  /*5ac0*/  SEL R2, RZ, 0xffffffff, P3 ;  /* 0xffffffffff027807 */ /* 0x000fe20001800000 */
[C---:B------:R-:W-:Y:S01]  /*5ad0*/  IMAD.SHL.U32 R3, R5.reuse, 0x40, RZ ;  /* 0x0000004005037824 */ /* 0x040fe200078e00ff */
[----:B------:R-:W-:Y:S02]  /*5ae0*/  LOP3.LUT R5, R5, 0xffe, RZ, 0xc0, !PT ;  /* 0x00000ffe05057812 */ /* 0x000fe400078ec0ff */
[----:B------:R-:W-:Y:S02]  /*5af0*/  P2R R76, PR, RZ, 0x20 ;  /* 0x00000020ff4c7803 */ /* 0x000fe40000000000 */
[----:B------:R-:W-:Y:S01]  /*5b00*/  @P5 SHF.L.U32 R4, R70, 0x1f, RZ ;  /* 0x0000001f46045819 */ /* 0x000fe200000006ff */
[----:B------:R-:W-:Y:S01]  /*5b10*/  IMAD.IADD R34, R30, 0x1, -R5 ;  /* 0x000000011e227824 */ /* 0x000fe200078e0a05 */
[----:B------:R-:W-:Y:S02]  /*5b20*/  @P2 SEL R2, R7, R2, !P4 ;  /* 0x0000000207022207 */ /* 0x000fe40006000000 */
[----:B------:R-:W1:Y:S01]  /*5b30*/  @P5 SYNCS.PHASECHK.TRANS64.TRYWAIT P1, [UR48+0x40], R4 ;  /* 0x00004004ff0055a7 */ /* 0x000e620008021130 */
[----:B------:R-:W-:Y:S02]  /*5b40*/  LOP3.LUT R3, R3, 0xffffff80, RZ, 0xc0, !PT ;  /* 0xffffff8003037812 */ /* 0x000fe400078ec0ff */
[----:B------:R-:W-:Y:S03]  /*5b50*/  LOP3.LUT R2, R2, 0x1, RZ, 0xc0, !PT ;  /* 0x0000000102027812 */ /* 0x000fe600078ec0ff */
[----:B------:R-:W-:Y:S01]  /*5b60*/  IMAD.IADD R3, R32, 0x1, R3 ;  /* 0x0000000120037824 */ /* 0x000fe200078e0203 */
[----:B------:R-:W-:Y:S03]  /*5b70*/  ISETP.NE.U32.AND P2, PT, R2, 0x1, PT ;  /* 0x000000010200780c */ /* 0x000fe60003f45070 */
[----:B------:R-:W-:Y:S01]  /*5b80*/  IMAD R34, R34, 0x100000, R3 ;  /* 0x0010000022227824 */ /* 0x000fe200078e0203 */
[----:B------:R-:W-:Y:S01]  /*5b90*/  P2R R82, PR, RZ, 0x4 ;  /* 0x00000004ff527803 */ /* 0x000fe20000000000 */
[----:B------:R3:W4:Y:S01]  /*5ba0*/  SYNCS.PHASECHK.TRANS64.TRYWAIT P0, [R79+URZ+0xb0], R0 ;  /* 0x0000b0004f0075a7 */ /* 0x00072200080011ff */
[----:B-1----:R-:W-:Y:S01]  /*5bb0*/  @P5 SEL R81, RZ, 0x1, !P1 ;  /* 0x00000001ff515807 */ /* 0x002fe20004800000 */
[----:B---3--:R-:W-:Y:S06]  /*5bc0*/  @!P5 BRA `(.L_x_91) ;  /* 0x000000000044d947 */ /* 0x008fec0003800000 */
[----:B------:R-:W-:Y:S01]  /*5bd0*/  IMAD.MOV.U32 R50, RZ, RZ, RZ ;  /* 0x000000ffff327224 */ /* 0x000fe200078e00ff */
[----:B------:R-:W-:Y:S01]  /*5be0*/  ISETP.NE.AND P1, PT, R81, RZ, PT ;  /* 0x000000ff5100720c */ /* 0x000fe20003f25270 */
[----:B------:R-:W-:Y:S01]  /*5bf0*/  BSSY B0, `(.L_x_92) ;  /* 0x0000008000007945 */ /* 0x000fe20003800000 */
[----:B------:R-:W-:Y:S02]  /*5c00*/  CS2R R42, SRZ ;  /* 0x00000000002a7805 */ /* 0x000fe4000001ff00 */
[----:B------:R-:W-:Y:S02]  /*5c10*/  CS2R R40, SRZ ;  /* 0x0000000000287805 */ /* 0x000fe4000001ff00 */
[----:B------:R-:W-:Y:S07]  /*5c20*/  CS2R R48, SRZ ;  /* 0x0000000000307805 */ /* 0x000fee000001ff00 */
[----:B------:R-:W-:Y:S05]  /*5c30*/  @P1 BRA `(.L_x_93) ;  /* 0x00000000000c1947 */ /* 0x000fea0003800000 */
[----:B------:R-:W-:Y:S04]  /*5c40*/  SHF.L.U32 R3, R70, 0x1f, RZ ;  /* 0x0000001f46037819 */ /* 0x000fe800000006ff */
[----:B------:R-:W1:Y:S02]  /*5c50*/  SYNCS.PHASECHK.TRANS64.TRYWAIT P1, [UR48+0x40], R3 ;  /* 0x00004003ff0075a7 */ /* 0x000e640008021130 */
[----:B-1----:R-:W-:Y:S05]  /*5c60*/  @!P1 BRA `(.L_x_94) ;  /* 0x0000002c009c9947 */ /* 0x002fea0003800000 */
.L_x_93:
[----:B------:R-:W-:Y:S05]  /*5c70*/  BSYNC B0 ;  /* 0x0000000000007941 */ /* 0x000fea0003800000 */
.L_x_92:
[----:B------:R-:W-:Y:S01]  /*5c80*/  ISETP.NE.AND P1, PT, R82, RZ, PT ;  /* 0x000000ff5200720c */ /* 0x000fe20003f25270 */
[----:B------:R-:W-:Y:S11]  /*5c90*/  HFMA2 R39, -RZ, RZ, 0, 5.9604644775390625e-08 ;  /* 0x00000001ff277431 */ /* 0x000ff600000001ff */
[----:B------:R-:W-:Y:S01]  /*5ca0*/  @!UPT UIADD3 URZ, UPT, UPT, URZ, URZ, URZ ;  /* 0x000000fffffff290 */ /* 0x000fe2000fffe0ff */
[----:B------:R-:W-:Y:S05]  /*5cb0*/  @P1 WARPSYNC.ALL ;  /* 0x0000000000001948 */ /* 0x000fea0003800000 */
[----:B------:R3:W1:Y:S04]  /*5cc0*/  @P1 LDSM.16.M88.4 R40, [R80+UR48+0x200] ;  /* 0x000200305028183b */ /* 0x0006680008000200 */
[----:B------:R3:W1:Y:S02]  /*5cd0*/  @P1 LDSM.16.M88.4 R48, [R77+0x200] ;  /* 0x000200004d30183b */ /* 0x0006640000000200 */
.L_x_91:
[----:B------:R-:W-:Y:S05]  /*5ce0*/  BSYNC B1 ;  /* 0x0000000000017941 */ /* 0x000fea0003800000 */
.L_x_90:
[----:B-1----:R-:W-:Y:S04]  /*5cf0*/  SHF.R.U32.HI R2, RZ, 0x15, R34 ;  /* 0x00000015ff027819 */ /* 0x002fe80000011622 */
[----:B------:R-:W-:Y:S01]  /*5d00*/  LOP3.LUT P1, RZ, R2, 0x3, R65, 0x48, !PT ;  /* 0x0000000302ff7812 */ /* 0x000fe20007824841 */
[----:B------:R-:W-:Y:S01]  /*5d10*/  @!UPT UIADD3 URZ, UPT, UPT, URZ, URZ, URZ ;  /* 0x000000fffffff290 */ /* 0x000fe2000fffe0ff */
[----:B----4-:R-:W-:Y:S11]  /*5d20*/  @P0 BRA `(.L_x_95) ;  /* 0x0000000000080947 */ /* 0x010ff60003800000 */
[----:B------:R-:W1:Y:S02]  /*5d30*/  SYNCS.PHASECHK.TRANS64.TRYWAIT P0, [R79+URZ+0xb0], R0 ;  /* 0x0000b0004f0075a7 */ /* 0x000e6400080011ff */
[----:B-1----:R-:W-:Y:S05]  /*5d40*/  @!P0 BRA `(.L_x_96) ;  /* 0x0000002c007c8947 */ /* 0x002fea0003800000 */
.L_x_95:
[----:B------:R-:W-:Y:S05]  /*5d50*/  @!P1 BRA `(.L_x_97) ;  /* 0x0000000000409947 */ /* 0x000fea0003800000 */
[----:B------:R-:W4:Y:S01]  /*5d60*/  LDCU.64 UR8, c[0x4][0x70] ;  /* 0x01000e00ff0877ac */ /* 0x000f220008000a00 */
[----:B------:R-:W-:Y:S01]  /*5d70*/  MOV R3, 0x0 ;  /* 0x0000000000037802 */ /* 0x000fe20000000f00 */
[----:B------:R-:W-:Y:S02]  /*5d80*/  HFMA2 R12, -RZ, RZ, 0, 5.9604644775390625e-08 ;  /* 0x00000001ff0c7431 */ /* 0x000fe400000001ff */
[----:B------:R-:W-:Y:S02]  /*5d90*/  IMAD.MOV.U32 R8, RZ, RZ, 0x192 ;  /* 0x00000192ff087424 */ /* 0x000fe400078e00ff */
[----:B------:R-:W-:Y:S01]  /*5da0*/  IMAD.MOV.U32 R13, RZ, RZ, RZ ;  /* 0x000000ffff0d7224 */ /* 0x000fe200078e00ff */
[----:B------:R-:W5:Y:S01]  /*5db0*/  LDCU.64 UR6, c[0x4][0x78] ;  /* 0x01000f00ff0677ac */ /* 0x000f620008000a00 */
[----:B------:R-:W1:Y:S01]  /*5dc0*/  LDC.64 R2, c[0x4][R3] ;  /* 0x0100000003027b82 */ /* 0x000e620000000a00 */
[----:B------:R-:W2:Y:S01]  /*5dd0*/  LDCU.64 UR4, c[0x4][0x10] ;  /* 0x01000200ff0477ac */ /* 0x000ea20008000a00 */
[----:B----4-:R-:W-:Y:S01]  /*5de0*/  MOV R5, UR9 ;  /* 0x0000000900057c02 */ /* 0x010fe20008000f00 */
[----:B------:R-:W-:Y:S01]  /*5df0*/  IMAD.U32 R4, RZ, RZ, UR8 ;  /* 0x00000008ff047e24 */ /* 0x000fe2000f8e00ff */
[----:B-----5:R-:W-:Y:S01]  /*5e00*/  MOV R7, UR7 ;  /* 0x0000000700077c02 */ /* 0x020fe20008000f00 */
[----:B------:R-:W-:Y:S01]  /*5e10*/  IMAD.U32 R6, RZ, RZ, UR6 ;  /* 0x00000006ff067e24 */ /* 0x000fe2000f8e00ff */
[----:B--2---:R-:W-:Y:S01]  /*5e20*/  MOV R11, UR5 ;  /* 0x00000005000b7c02 */ /* 0x004fe20008000f00 */
[----:B------:R-:W-:Y:S02]  /*5e30*/  IMAD.U32 R10, RZ, RZ, UR4 ;  /* 0x00000004ff0a7e24 */ /* 0x000fe4000f8e00ff */
[----:B------:R-:W-:Y:S07]  /*5e40*/  LEPC R20, `(.L_x_97) ;  /* 0x000000001014794e */ /* 0x000fee0000000000 */
[----:B-1-3--:R-:W-:Y:S05]  /*5e50*/  CALL.ABS.NOINC R2 ;  /* 0x0000000002007343 */ /* 0x00afea0003c00000 */
.L_x_97:
[----:B------:R-:W-:Y:S01]  /*5e60*/  SHF.L.U32 R20, R40, 0x10, RZ ;  /* 0x0000001028147819 */ /* 0x000fe200000006ff */
[----:B------:R-:W-:Y:S05]  /*5e70*/  WARPSYNC.ALL ;  /* 0x0000000000007948 */ /* 0x000fea0003800000 */
[----:B------:R-:W-:Y:S01]  /*5e80*/  R2UR UR4, R34 ;  /* 0x00000000220472ca */ /* 0x000fe200000e0000 */
[----:B------:R-:W-:Y:S01]  /*5e90*/  BSSY.RECONVERGENT B0, `(.L_x_98) ;  /* 0x000004e000007945 */ /* 0x000fe20003800200 */
[----:B------:R-:W-:Y:S02]  /*5ea0*/  LOP3.LUT R21, R40, 0xffff0000, RZ, 0xc0, !PT ;  /* 0xffff000028157812 */ /* 0x000fe400078ec0ff */
[----:B------:R-:W-:Y:S02]  /*5eb0*/  LOP3.LUT R36, R41, 0xffff0000, RZ, 0xc0, !PT ;  /* 0xffff000029247812 */ /* 0x000fe400078ec0ff */
[----:B------:R-:W-:Y:S02]  /*5ec0*/  SHF.L.U32 R37, R43, 0x10, RZ ;  /* 0x000000102b257819 */ /* 0x000fe400000006ff */
[----:B------:R-:W-:Y:S02]  /*5ed0*/  LOP3.LUT R38, R51, 0xffff0000, RZ, 0xc0, !PT ;  /* 0xffff000033267812 */ /* 0x000fe400078ec0ff */
[----:B------:R-:W-:Y:S03]  /*5ee0*/  ISETP.NE.AND P0, PT, R72, RZ, PT ;  /* 0x000000ff4800720c */ /* 0x000fe60003f05270 */
[----:B------:R-:W1:Y:S02]  /*5ef0*/  LDTM.16dp256bit.x4 R4, tmem[UR4] ;  /* 0x00000004000479ee */ /* 0x000e640008120000 */
[C---:B-12---:R-:W-:Y:S01]  /*5f00*/  FMUL R0, R33.reuse, R4 ;  /* 0x0000000421007220 */ /* 0x046fe20000400000 */
[C---:B------:R-:W-:Y:S01]  /*5f10*/  FMUL R2, R33.reuse, R5 ;  /* 0x0000000521027220 */ /* 0x040fe20000400000 */
[C---:B------:R-:W-:Y:S01]  /*5f20*/  FMUL R3, R33.reuse, R6 ;  /* 0x0000000621037220 */ /* 0x040fe20000400000 */
[----:B------:R-:W-:Y:S01]  /*5f30*/  FMUL R7, R33, R7 ;  /* 0x0000000721077220 */ /* 0x000fe20000400000 */
[----:B------:R-:W-:Y:S01]  /*5f40*/  FFMA R0, R35, R20, R0 ;  /* 0x0000001423007223 */ /* 0x000fe20000000000 */
[----:B------:R-:W-:Y:S01]  /*5f50*/  SHF.L.U32 R20, R41, 0x10, RZ ;  /* 0x0000001029147819 */ /* 0x000fe200000006ff */
[----:B------:R-:W-:Y:S01]  /*5f60*/  FFMA R2, R35, R21, R2 ;  /* 0x0000001523027223 */ /* 0x000fe20000000002 */
[C---:B------:R-:W-:Y:S01]  /*5f70*/  SHF.L.U32 R21, R42.reuse, 0x10, RZ ;  /* 0x000000102a157819 */ /* 0x040fe200000006ff */
[C---:B------:R-:W-:Y:S01]  /*5f80*/  FMUL R4, R33.reuse, R8 ;  /* 0x0000000821047220 */ /* 0x040fe20000400000 */
[----:B------:R-:W-:Y:S01]  /*5f90*/  FMUL R5, R33, R9 ;  /* 0x0000000921057220 */ /* 0x000fe20000400000 */
[C---:B------:R-:W-:Y:S01]  /*5fa0*/  FFMA R3, R35.reuse, R20, R3 ;  /* 0x0000001423037223 */ /* 0x040fe20000000003 */
[----:B------:R-:W-:Y:S01]  /*5fb0*/  LOP3.LUT R20, R42, 0xffff0000, RZ, 0xc0, !PT ;  /* 0xffff00002a147812 */ /* 0x000fe200078ec0ff */
[----:B------:R-:W-:Y:S01]  /*5fc0*/  FFMA R7, R35, R36, R7 ;  /* 0x0000002423077223 */ /* 0x000fe20000000007 */
[----:B------:R-:W-:Y:S01]  /*5fd0*/  LOP3.LUT R36, R43, 0xffff0000, RZ, 0xc0, !PT ;  /* 0xffff00002b247812 */ /* 0x000fe200078ec0ff */
[C---:B------:R-:W-:Y:S01]  /*5fe0*/  FMUL R6, R33.reuse, R10 ;  /* 0x0000000a21067220 */ /* 0x040fe20000400000 */
[----:B------:R-:W-:Y:S01]  /*5ff0*/  F2FP.BF16.F32.PACK_AB R44, R2, R0 ;  /* 0x00000000022c723e */ /* 0x000fe200000010ff */
[----:B------:R-:W-:Y:S01]  /*6000*/  FMUL R11, R33, R11 ;  /* 0x0000000b210b7220 */ /* 0x000fe20000400000 */
[----:B------:R-:W-:Y:S01]  /*6010*/  F2FP.BF16.F32.PACK_AB R45, R7, R3 ;  /* 0x00000003072d723e */ /* 0x000fe200000010ff */
[----:B------:R-:W-:Y:S01]  /*6020*/  FFMA R4, R35, R21, R4 ;  /* 0x0000001523047223 */ /* 0x000fe20000000004 */
[----:B------:R-:W-:Y:S01]  /*6030*/  SHF.L.U32 R21, R49, 0x10, RZ ;  /* 0x0000001031157819 */ /* 0x000fe200000006ff */
[C---:B------:R-:W-:Y:S01]  /*6040*/  FFMA R5, R35.reuse, R20, R5 ;  /* 0x0000001423057223 */ /* 0x040fe20000000005 */
[C---:B------:R-:W-:Y:S01]  /*6050*/  SHF.L.U32 R20, R48.reuse, 0x10, RZ ;  /* 0x0000001030147819 */ /* 0x040fe200000006ff */
[----:B------:R-:W-:Y:S01]  /*6060*/  FFMA R6, R35, R37, R6 ;  /* 0x0000002523067223 */ /* 0x000fe20000000006 */
[----:B------:R-:W-:Y:S01]  /*6070*/  SHF.L.U32 R37, R51, 0x10, RZ ;  /* 0x0000001033257819 */ /* 0x000fe200000006ff */
[----:B------:R-:W-:Y:S01]  /*6080*/  FFMA R11, R35, R36, R11 ;  /* 0x00000024230b7223 */ /* 0x000fe2000000000b */
[C---:B------:R-:W-:Y:S01]  /*6090*/  FMUL R8, R33.reuse, R12 ;  /* 0x0000000c21087220 */ /* 0x040fe20000400000 */
[----:B------:R-:W-:Y:S01]  /*60a0*/  LOP3.LUT R36, R48, 0xffff0000, RZ, 0xc0, !PT ;  /* 0xffff000030247812 */ /* 0x000fe200078ec0ff */
[C---:B------:R-:W-:Y:S01]  /*60b0*/  FMUL R9, R33.reuse, R13 ;  /* 0x0000000d21097220 */ /* 0x040fe20000400000 */
[----:B------:R-:W-:Y:S01]  /*60c0*/  FMUL R10, R33, R14 ;  /* 0x0000000e210a7220 */ /* 0x000fe20000400000 */
[----:B------:R-:W-:Y:S01]  /*60d0*/  FFMA R8, R35, R20, R8 ;  /* 0x0000001423087223 */ /* 0x000fe20000000008 */
[----:B------:R-:W-:Y:S01]  /*60e0*/  LOP3.LUT R20, R49, 0xffff0000, RZ, 0xc0, !PT ;  /* 0xffff000031147812 */ /* 0x000fe200078ec0ff */
[C---:B------:R-:W-:Y:S01]  /*60f0*/  FFMA R9, R35.reuse, R36, R9 ;  /* 0x0000002423097223 */ /* 0x040fe20000000009 */
[----:B------:R-:W-:Y:S01]  /*6100*/  FFMA R10, R35, R21, R10 ;  /* 0x00000015230a7223 */ /* 0x000fe2000000000a */
[C---:B------:R-:W-:Y:S01]  /*6110*/  FMUL R15, R33.reuse, R15 ;  /* 0x0000000f210f7220 */ /* 0x040fe20000400000 */
[C---:B------:R-:W-:Y:S01]  /*6120*/  SHF.L.U32 R21, R50.reuse, 0x10, RZ ;  /* 0x0000001032157819 */ /* 0x040fe200000006ff */
[C---:B------:R-:W-:Y:S01]  /*6130*/  FMUL R12, R33.reuse, R16 ;  /* 0x00000010210c7220 */ /* 0x040fe20000400000 */
[----:B------:R-:W-:Y:S01]  /*6140*/  LOP3.LUT R36, R50, 0xffff0000, RZ, 0xc0, !PT ;  /* 0xffff000032247812 */ /* 0x000fe200078ec0ff */
[C---:B------:R-:W-:Y:S01]  /*6150*/  FMUL R13, R33.reuse, R17 ;  /* 0x00000011210d7220 */ /* 0x040fe20000400000 */
[----:B------:R-:W-:Y:S01]  /*6160*/  FMUL R14, R33, R18 ;  /* 0x00000012210e7220 */ /* 0x000fe20000400000 */
[----:B------:R-:W-:Y:S01]  /*6170*/  FFMA R15, R35, R20, R15 ;  /* 0x00000014230f7223 */ /* 0x000fe2000000000f */
[----:B------:R-:W-:Y:S01]  /*6180*/  FMUL R19, R33, R19 ;  /* 0x0000001321137220 */ /* 0x000fe20000400000 */
[C---:B------:R-:W-:Y:S01]  /*6190*/  FFMA R12, R35.reuse, R21, R12 ;  /* 0x00000015230c7223 */ /* 0x040fe2000000000c */
[C---:B------:R-:W-:Y:S01]  /*61a0*/  FFMA R13, R35.reuse, R36, R13 ;  /* 0x00000024230d7223 */ /* 0x040fe2000000000d */
[C---:B------:R-:W-:Y:S01]  /*61b0*/  FFMA R14, R35.reuse, R37, R14 ;  /* 0x00000025230e7223 */ /* 0x040fe2000000000e */
[----:B------:R-:W-:Y:S01]  /*61c0*/  FFMA R19, R35, R38, R19 ;  /* 0x0000002623137223 */ /* 0x000fe20000000013 */
[----:B------:R-:W-:Y:S02]  /*61d0*/  F2FP.BF16.F32.PACK_AB R46, R5, R4 ;  /* 0x00000004052e723e */ /* 0x000fe400000010ff */
[----:B------:R-:W-:Y:S02]  /*61e0*/  F2FP.BF16.F32.PACK_AB R47, R11, R6 ;  /* 0x000000060b2f723e */ /* 0x000fe400000010ff */
[----:B------:R-:W-:Y:S02]  /*61f0*/  F2FP.BF16.F32.PACK_AB R84, R9, R8 ;  /* 0x000000080954723e */ /* 0x000fe400000010ff */
[----:B------:R-:W-:Y:S01]  /*6200*/  F2FP.BF16.F32.PACK_AB R85, R15, R10 ;  /* 0x0000000a0f55723e */ /* 0x000fe200000010ff */
[----:B------:R1:W-:Y:S01]  /*6210*/  STSM.16.M88.4 [R78+0x200], R44 ;  /* 0x0002002c4e007844 */ /* 0x0003e20000000200 */
[----:B------:R-:W-:Y:S02]  /*6220*/  F2FP.BF16.F32.PACK_AB R86, R13, R12 ;  /* 0x0000000c0d56723e */ /* 0x000fe400000010ff */
[----:B------:R-:W-:Y:S05]  /*6230*/  F2FP.BF16.F32.PACK_AB R87, R19, R14 ;  /* 0x0000000e1357723e */ /* 0x000fea00000010ff */
[----:B------:R1:W-:Y:S01]  /*6240*/  STSM.16.M88.4 [R77+0x200], R84 ;  /* 0x000200544d007844 */ /* 0x0003e20000000200 */
[----:B------:R-:W-:Y:S01]  /*6250*/  @!PT LDS RZ, [RZ] ;  /* 0x00000000fffff984 */ /* 0x000fe20000000800 */
[----:B------:R-:W-:Y:S01]  /*6260*/  @!PT LDS RZ, [RZ] ;  /* 0x00000000fffff984 */ /* 0x000fe20000000800 */
[----:B------:R-:W-:Y:S01]  /*6270*/  @!PT LDS RZ, [RZ] ;  /* 0x00000000fffff984 */ /* 0x000fe20000000800 */
[----:B------:R-:W-:Y:S01]  /*6280*/  @!PT LDS RZ, [RZ] ;  /* 0x00000000fffff984 */ /* 0x000fe20000000800 */
[----:B------:R2:W-:Y:S07]  /*6290*/  MEMBAR.ALL.CTA ;  /* 0x0000000000007992 */ /* 0x0005ee0000008000 */
[----:B--2---:R-:W2:Y:S02]  /*62a0*/  FENCE.VIEW.ASYNC.S ;  /* 0x00000000000073c6 */ /* 0x004ea40000000000 */
[----:B--2---:R-:W-:Y:S06]  /*62b0*/  BAR.SYNC.DEFER_BLOCKING 0x1, 0x80 ;  /* 0x0042000000007b1d */ /* 0x004fec0000010000 */
[----:B------:R-:W-:Y:S05]  /*62c0*/  @P0 BRA `(.L_x_99) ;  /* 0x0000000000280947 */ /* 0x000fea0003800000 */
[----:B------:R-:W-:Y:S02]  /*62d0*/  UIADD3 UR4, UPT, UPT, UR48, 0x200, URZ ;  /* 0x0000020030047890 */ /* 0x000fe4000fffe0ff */
[----:B------:R-:W-:Y:S01]  /*62e0*/  UIADD3 UR6, UP0, UPT, UR52, 0x680, URZ ;  /* 0x0000068034067890 */ /* 0x000fe2000ff1e0ff */
[----:B------:R-:W-:Y:S03]  /*62f0*/  UMOV UR43, UR36 ;  /* 0x00000024002b7c82 */ /* 0x000fe60008000000 */
[----:B------:R-:W-:Y:S01]  /*6300*/  MOV R66, UR4 ;  /* 0x0000000400427c02 */ /* 0x000fe20008000f00 */
[----:B------:R-:W-:Y:S03]  /*6310*/  UIADD3.X UR7, UPT, UPT, URZ, UR53, URZ, UP0, !UPT ;  /* 0x00000035ff077290 */ /* 0x000fe600087fe4ff */
[----:B------:R-:W-:Y:S11]  /*6320*/  R2UR UR40, R66 ;  /* 0x00000000422872ca */ /* 0x000ff600000e0000 */
[----:B------:R-:W-:Y:S02]  /*6330*/  @!UPT UIADD3 URZ, UPT, UPT, URZ, URZ, URZ ;  /* 0x000000fffffff290 */ /* 0x000fe4000fffe0ff */
[----:B------:R2:W-:Y:S01]  /*6340*/  UTMASTG.3D [UR40], [UR6] ;  /* 0x00000028060073b5 */ /* 0x0005e20008010000 */
[----:B------:R0:W-:Y:S01]  /*6350*/  UTMACMDFLUSH ;  /* 0x00000000000079b7 */ /* 0x0001e20000000000 */
[----:B--2---:R-:W-:Y:S04]  /*6360*/  DEPBAR.LE SB0, 0x1 ;  /* 0x000080400000791a */ /* 0x004fe80000000000 */
.L_x_99:
[----:B------:R-:W-:Y:S05]  /*6370*/  BSYNC.RECONVERGENT B0 ;  /* 0x0000000000007941 */ /* 0x000fea0003800200 */
.L_x_98:
[----:B------:R-:W-:Y:S01]  /*6380*/  BAR.SYNC.DEFER_BLOCKING 0x1, 0x80 ;  /* 0x0042000000007b1d */ /* 0x000fe20000010000 */
[----:B------:R-:W-:Y:S01]  /*6390*/  ISETP.NE.AND P1, PT, R76, RZ, PT ;  /* 0x000000ff4c00720c */ /* 0x000fe20003f25270 */
[----:B------:R-:W-:Y:S01]  /*63a0*/  UISETP.NE.AND UP0, UPT, UR49, URZ, UPT ;  /* 0x000000ff3100728c */ /* 0x000fe2000bf05270 */
[----:B------:R-:W-:Y:S11]  /*63b0*/  LEA R3, R39, UR48, 0x3 ;  /* 0x0000003027037c11 */ /* 0x000ff6000f8e18ff */
[----:B------:R-:W-:Y:S01]  /*63c0*/  @P1 SHF.L.U32 R2, R70, 0x1f, RZ ;  /* 0x0000001f46021819 */ /* 0x000fe200000006ff */
[----:B------:R-:W-:Y:S06]  /*63d0*/  BRA.U !UP0, `(.L_x_100) ;  /* 0x0000000108247547 */ /* 0x000fec000b800000 */
[----:B------:R-:W-:Y:S01]  /*63e0*/  IMAD.U32 R5, RZ, RZ, UR51 ;  /* 0x00000033ff057e24 */ /* 0x000fe2000f8e00ff */
[----:B------:R-:W-:Y:S01]  /*63f0*/  MOV R0, UR37 ;  /* 0x0000002500007c02 */ /* 0x000fe20008000f00 */
[----:B------:R-:W-:Y:S03]  /*6400*/  UIADD3 UR51, UPT, UPT, UR51, 0x1, URZ ;  /* 0x0000000133337890 */ /* 0x000fe6000fffe0ff */
[----:B------:R-:W-:Y:S01]  /*6410*/  @P1 LEA R5, R5, UR48, 0x3 ;  /* 0x0000003005051c11 */ /* 0x000fe2000f8e18ff */
[----:B------:R-:W-:Y:S04]  /*6420*/  UISETP.NE.AND UP0, UPT, UR51, 0x4, UPT ;  /* 0x000000043300788c */ /* 0x000fe8000bf05270 */
[----:B------:R-:W-:Y:S01]  /*6430*/  @P1 VIADD R5, R5, 0x60 ;  /* 0x0000006005051836 */ /* 0x000fe20000000000 */
[----:B------:R-:W-:Y:S04]  /*6440*/  USEL UR51, UR51, URZ, UP0 ;  /* 0x000000ff33337287 */ /* 0x000fe80008000000 */
[----:B------:R-:W-:Y:S04]  /*6450*/  @P1 PRMT R0, R0, 0x654, R5 ;  /* 0x0000065400001816 */ /* 0x000fe80000000005 */
[----:B------:R2:W-:Y:S04]  /*6460*/  @P1 SYNCS.ARRIVE.TRANS64.RED.A1T0 RZ, [R0+URZ], RZ ;  /* 0x000000ff00ff19a7 */ /* 0x0005e800081004ff */
.L_x_100:
[----:B------:R-:W4:Y:S01]  /*6470*/  @P1 SYNCS.PHASECHK.TRANS64.TRYWAIT P0, [R3+URZ+0x40], R2 ;  /* 0x00004002030015a7 */ /* 0x000f2200080011ff */
[----:B------:R-:W-:Y:S01]  /*6480*/  BSSY B1, `(.L_x_101) ;  /* 0x0000013000017945 */ /* 0x000fe20003800000 */
[----:B----4-:R-:W-:Y:S03]  /*6490*/  @P1 SEL R81, RZ, 0x1, !P0 ;  /* 0x00000001ff511807 */ /* 0x010fe60004000000 */
[----:B------:R-:W-:Y:S05]  /*64a0*/  @!P1 BRA `(.L_x_102) ;  /* 0x0000000000409947 */ /* 0x000fea0003800000 */
[----:B------:R-:W-:Y:S01]  /*64b0*/  ISETP.NE.AND P1, PT, R82, RZ, PT ;  /* 0x000000ff5200720c */ /* 0x000fe20003f25270 */
[----:B------:R-:W-:Y:S01]  /*64c0*/  BSSY B0, `(.L_x_103) ;  /* 0x0000009000007945 */ /* 0x000fe20003800000 */
[----:B------:R-:W-:Y:S11]  /*64d0*/  ISETP.NE.AND P0, PT, R81, RZ, PT ;  /* 0x000000ff5100720c */ /* 0x000ff60003f05270 */
[----:B------:R-:W-:Y:S05]  /*64e0*/  @P1 IMAD R4, R39, 0x1000, R80 ;  /* 0x0000100027041824 */ /* 0x000fea00078e0250 */
[----:B------:R-:W-:Y:S05]  /*64f0*/  @P1 IADD3 R2, PT, PT, R4, UR48, RZ ;  /* 0x0000003004021c10 */ /* 0x000fea000fffe0ff */
[----:B------:R-:W-:Y:S01]  /*6500*/  @P1 IMAD.IADD R2, R71, 0x1, R2 ;  /* 0x0000000147021824 */ /* 0x000fe200078e0202 */
[----:B------:R-:W-:Y:S06]  /*6510*/  @P0 BRA `(.L_x_104) ;  /* 0x00000000000c0947 */ /* 0x000fec0003800000 */
[----:B--2---:R-:W-:Y:S04]  /*6520*/  SHF.L.U32 R0, R70, 0x1f, RZ ;  /* 0x0000001f46007819 */ /* 0x004fe800000006ff */
[----:B------:R-:W2:Y:S02]  /*6530*/  SYNCS.PHASECHK.TRANS64.TRYWAIT P0, [R3+URZ+0x40], R0 ;  /* 0x00004000030075a7 */ /* 0x000ea400080011ff */
[----:B--2---:R-:W-:Y:S05]  /*6540*/  @!P0 BRA `(.L_x_105) ;  /* 0x0000002400908947 */ /* 0x004fea0003800000 */
.L_x_104:
[----:B------:R-:W-:Y:S05]  /*6550*/  BSYNC B0 ;  /* 0x0000000000007941 */ /* 0x000fea0003800000 */
.L_x_103:
[----:B------:R-:W-:Y:S02]  /*6560*/  ISETP.NE.AND P0, PT, R82, RZ, PT ;  /* 0x000000ff5200720c */ /* 0x000fe40003f05270 */
[----:B------:R-:W-:Y:S11]  /*6570*/  IADD3 R39, PT, PT, R39, 0x1, RZ ;  /* 0x0000000127277810 */ /* 0x000ff60007ffe0ff */
[----:B------:R-:W-:Y:S05]  /*6580*/  @P0 WARPSYNC.ALL ;  /* 0x0000000000000948 */ /* 0x000fea0003800000 */
[----:B------:R4:W1:Y:S04]  /*6590*/  @P0 LDSM.16.M88.4 R40, [R4+UR48+0x200] ;  /* 0x000200300428083b */ /* 0x0008680008000200 */
[----:B------:R4:W1:Y:S02]  /*65a0*/  @P0 LDSM.16.M88.4 R48, [R2+0x200] ;  /* 0x000200000230083b */ /* 0x0008640000000200 */
.L_x_102:
[----:B------:R-:W-:Y:S05]  /*65b0*/  BSYNC B1 ;  /* 0x0000000000017941 */ /* 0x000fea0003800000 */
.L_x_101:
[----:B--2---:R-:W-:Y:S05]  /*65c0*/  VIADD R0, R34, 0x20 ;  /* 0x0000002022007836 */ /* 0x004fea0000000000 */
[----:B------:R-:W-:Y:S04]  /*65d0*/  SHF.R.U32.HI R0, RZ, 0x15, R0 ;  /* 0x00000015ff007819 */ /* 0x000fe80000011600 */
[----:B------:R-:W-:Y:S11]  /*65e0*/  LOP3.LUT P0, RZ, R0, 0x3, R65, 0x48, !PT ;  /* 0x0000000300ff7812 */ /* 0x000ff60007804841 */
[----:B------:R-:W-:Y:S02]  /*65f0*/  @!UPT UIADD3 URZ, UPT, UPT, URZ, URZ, URZ ;  /* 0x000000fffffff290 */ /* 0x000fe4000fffe0ff */
[----:B------:R-:W-:Y:S05]  /*6600*/  @!P0 BRA `(.L_x_106) ;  /* 0x0000000000408947 */ /* 0x000fea0003800000 */
[----:B------:R-:W2:Y:S01]  /*6610*/  LDCU.64 UR8, c[0x4][0x70] ;  /* 0x01000e00ff0877ac */ /* 0x000ea20008000a00 */
[----:B------:R-:W-:Y:S01]  /*6620*/  MOV R3, 0x0 ;  /* 0x0000000000037802 */ /* 0x000fe20000000f00 */
[----:B------:R-:W-:Y:S02]  /*6630*/  HFMA2 R12, -RZ, RZ, 0, 5.9604644775390625e-08 ;  /* 0x00000001ff0c7431 */ /* 0x000fe400000001ff */
[----:B------:R-:W-:Y:S02]  /*6640*/  IMAD.MOV.U32 R8, RZ, RZ, 0x192 ;  /* 0x00000192ff087424 */ /* 0x000fe400078e00ff */
[----:B------:R-:W-:Y:S01]  /*6650*/  IMAD.MOV.U32 R13, RZ, RZ, RZ ;  /* 0x000000ffff0d7224 */ /* 0x000fe200078e00ff */
[----:B------:R-:W5:Y:S01]  /*6660*/  LDCU.64 UR6, c[0x4][0x78] ;  /* 0x01000f00ff0677ac */ /* 0x000f620008000a00 */
[----:B----4-:R-:W4:Y:S01]  /*6670*/  LDC.64 R2, c[0x4][R3] ;  /* 0x0100000003027b82 */ /* 0x010f220000000a00 */
[----:B------:R-:W3:Y:S01]  /*6680*/  LDCU.64 UR4, c[0x4][0x10] ;  /* 0x01000200ff0477ac */ /* 0x000ee20008000a00 */
[----:B--2---:R-:W-:Y:S01]  /*6690*/  MOV R5, UR9 ;  /* 0x0000000900057c02 */ /* 0x004fe20008000f00 */
[----:B------:R-:W-:Y:S01]  /*66a0*/  IMAD.U32 R4, RZ, RZ, UR8 ;  /* 0x00000008ff047e24 */ /* 0x000fe2000f8e00ff */
[----:B-----5:R-:W-:Y:S01]  /*66b0*/  MOV R7, UR7 ;  /* 0x0000000700077c02 */ /* 0x020fe20008000f00 */
[----:B------:R-:W-:Y:S01]  /*66c0*/  IMAD.U32 R6, RZ, RZ, UR6 ;  /* 0x00000006ff067e24 */ /* 0x000fe2000f8e00ff */
[----:B---3--:R-:W-:Y:S01]  /*66d0*/  MOV R11, UR5 ;  /* 0x00000005000b7c02 */ /* 0x008fe20008000f00 */
[----:B------:R-:W-:Y:S02]  /*66e0*/  IMAD.U32 R10, RZ, RZ, UR4 ;  /* 0x00000004ff0a7e24 */ /* 0x000fe4000f8e00ff */
[----:B------:R-:W-:Y:S07]  /*66f0*/  LEPC R20, `(.L_x_106) ;  /* 0x000000001014794e */ /* 0x000fee0000000000 */
[----:B-1--4-:R-:W-:Y:S05]  /*6700*/  CALL.ABS.NOINC R2 ;  /* 0x0000000002007343 */ /* 0x012fea0003c00000 */
.L_x_106:
[----:B-1----:R-:W-:Y:S01]  /*6710*/  SHF.L.U32 R20, R40, 0x10, RZ ;  /* 0x0000001028147819 */ /* 0x002fe200000006ff */
[----:B------:R-:W-:Y:S05]  /*6720*/  WARPSYNC.ALL ;  /* 0x0000000000007948 */ /* 0x000fea0003800000 */
[----:B------:R-:W-:Y:S01]  /*6730*/  R2UR UR4, R34 ;  /* 0x00000000220472ca */ /* 0x000fe200000e0000 */
[----:B------:R-:W-:Y:S01]  /*6740*/  BSSY.RECONVERGENT B0, `(.L_x_107) ;  /* 0x0000055000007945 */ /* 0x000fe20003800200 */
[----:B------:R-:W-:Y:S02]  /*6750*/  LOP3.LUT R21, R40, 0xffff0000, RZ, 0xc0, !PT ;  /* 0xffff000028157812 */ /* 0x000fe400078ec0ff */
[----:B------:R-:W-:Y:S02]  /*6760*/  LOP3.LUT R36, R41, 0xffff0000, RZ, 0xc0, !PT ;  /* 0xffff000029247812 */ /* 0x000fe400078ec0ff */
[----:B------:R-:W-:Y:S02]  /*6770*/  SHF.L.U32 R37, R48, 0x10, RZ ;  /* 0x0000001030257819 */ /* 0x000fe400000006ff */
[----:B------:R-:W-:Y:S02]  /*6780*/  ISETP.NE.AND P6, PT, R76, RZ, PT ;  /* 0x000000ff4c00720c */ /* 0x000fe40003fc5270 */
[----:B------:R-:W-:Y:S02]  /*6790*/  ISETP.NE.AND P0, PT, R72, RZ, PT ;  /* 0x000000ff4800720c */ /* 0x000fe40003f05270 */
[----:B------:R-:W-:Y:S01]  /*67a0*/  MOV R38, UR51 ;  /* 0x0000003300267c02 */ /* 0x000fe20008000f00 */
[----:B----4-:R-:W1:Y:S01]  /*67b0*/  LDTM.16dp256bit.x4 R4, tmem[UR4+0x20] ;  /* 0x00002004000479ee */ /* 0x010e620008120000 */
[----:B------:R-:W-:Y:S07]  /*67c0*/  MOV R83, UR37 ;  /* 0x0000002500537c02 */ /* 0x000fee0008000f00 */
[----:B------:R-:W-:Y:S02]  /*67d0*/  @P6 LEA R38, R38, UR48, 0x3 ;  /* 0x0000003026266c11 */ /* 0x000fe4000f8e18ff */
[----:B------:R-:W-:Y:S02]  /*67e0*/  @P6 SHF.L.U32 R88, R70, 0x1f, RZ ;  /* 0x0000001f46586819 */ /* 0x000fe400000006ff */
[----:B------:R-:W-:Y:S04]  /*67f0*/  @P6 IADD3 R38, PT, PT, R38, 0x60, RZ ;  /* 0x0000006026266810 */ /* 0x000fe80007ffe0ff */
[----:B------:R-:W-:Y:S02]  /*6800*/  @P6 PRMT R38, R83, 0x654, R38 ;  /* 0x0000065453266816 */ /* 0x000fe40000000026 */
[----:B------:R-:W-:Y:S01]  /*6810*/  LEA R83, R39, UR48, 0x3 ;  /* 0x0000003027537c11 */ /* 0x000fe2000f8e18ff */
[C---:B-1----:R-:W-:Y:S01]  /*6820*/  FMUL R0, R33.reuse, R4 ;  /* 0x0000000421007220 */ /* 0x042fe20000400000 */
[C---:B------:R-:W-:Y:S01]  /*6830*/  FMUL R2, R33.reuse, R5 ;  /* 0x0000000521027220 */ /* 0x040fe20000400000 */
[C---:B------:R-:W-:Y:S01]  /*6840*/  FMUL R3, R33.reuse, R6 ;  /* 0x0000000621037220 */ /* 0x040fe20000400000 */
[----:B------:R-:W-:Y:S01]  /*6850*/  FMUL R7, R33, R7 ;  /* 0x0000000721077220 */ /* 0x000fe20000400000 */
[----:B------:R-:W-:Y:S01]  /*6860*/  FFMA R0, R35, R20, R0 ;  /* 0x0000001423007223 */ /* 0x000fe20000000000 */
[----:B------:R-:W-:Y:S01]  /*6870*/  SHF.L.U32 R20, R41, 0x10, RZ ;  /* 0x0000001029147819 */ /* 0x000fe200000006ff */
[----:B------:R-:W-:Y:S01]  /*6880*/  FFMA R2, R35, R21, R2 ;  /* 0x0000001523027223 */ /* 0x000fe20000000002 */
[----:B------:R-:W-:Y:S01]  /*6890*/  SHF.L.U32 R21, R43, 0x10, RZ ;  /* 0x000000102b157819 */ /* 0x000fe200000006ff */
[C---:B------:R-:W-:Y:S01]  /*68a0*/  FMUL R4, R33.reuse, R8 ;  /* 0x0000000821047220 */ /* 0x040fe20000400000 */
[----:B------:R-:W-:Y:S01]  /*68b0*/  FMUL R5, R33, R9 ;  /* 0x0000000921057220 */ /* 0x000fe20000400000 */
[C---:B------:R-:W-:Y:S01]  /*68c0*/  FFMA R3, R35.reuse, R20, R3 ;  /* 0x0000001423037223 */ /* 0x040fe20000000003 */
[----:B------:R-:W-:Y:S01]  /*68d0*/  SHF.L.U32 R20, R42, 0x10, RZ ;  /* 0x000000102a147819 */ /* 0x000fe200000006ff */
[----:B------:R-:W-:Y:S01]  /*68e0*/  FFMA R7, R35, R36, R7 ;  /* 0x0000002423077223 */ /* 0x000fe20000000007 */
[----:B------:R-:W-:Y:S01]  /*68f0*/  LOP3.LUT R36, R43, 0xffff0000, RZ, 0xc0, !PT ;  /* 0xffff00002b247812 */ /* 0x000fe200078ec0ff */
[----:B------:R-:W-:Y:S01]  /*6900*/  FMUL R6, R33, R10 ;  /* 0x0000000a21067220 */ /* 0x000fe20000400000 */
[----:B------:R-:W-:Y:S01]  /*6910*/  F2FP.BF16.F32.PACK_AB R44, R2, R0 ;  /* 0x00000000022c723e */ /* 0x000fe200000010ff */
[----:B------:R-:W-:Y:S01]  /*6920*/  FFMA R4, R35, R20, R4 ;  /* 0x0000001423047223 */ /* 0x000fe20000000004 */
[----:B------:R-:W-:Y:S01]  /*6930*/  LOP3.LUT R20, R42, 0xffff0000, RZ, 0xc0, !PT ;  /* 0xffff00002a147812 */ /* 0x000fe200078ec0ff */
[----:B------:R-:W-:Y:S01]  /*6940*/  FMUL R11, R33, R11 ;  /* 0x0000000b210b7220 */ /* 0x000fe20000400000 */
[----:B------:R-:W-:Y:S01]  /*6950*/  F2FP.BF16.F32.PACK_AB R45, R7, R3 ;  /* 0x00000003072d723e */ /* 0x000fe200000010ff */
[C---:B------:R-:W-:Y:S01]  /*6960*/  FMUL R8, R33.reuse, R12 ;  /* 0x0000000c21087220 */ /* 0x040fe20000400000 */
[----:B------:R-:W-:Y:S01]  /*6970*/  FMUL R9, R33, R13 ;  /* 0x0000000d21097220 */ /* 0x000fe20000400000 */
[C---:B------:R-:W-:Y:S01]  /*6980*/  FFMA R5, R35.reuse, R20, R5 ;  /* 0x0000001423057223 */ /* 0x040fe20000000005 */
[----:B------:R-:W-:Y:S01]  /*6990*/  LOP3.LUT R20, R48, 0xffff0000, RZ, 0xc0, !PT ;  /* 0xffff000030147812 */ /* 0x000fe200078ec0ff */
[----:B------:R-:W-:Y:S01]  /*69a0*/  FFMA R6, R35, R21, R6 ;  /* 0x0000001523067223 */ /* 0x000fe20000000006 */
[----:B------:R-:W-:Y:S01]  /*69b0*/  SHF.L.U32 R21, R49, 0x10, RZ ;  /* 0x0000001031157819 */ /* 0x000fe200000006ff */
[----:B------:R-:W-:Y:S01]  /*69c0*/  FFMA R11, R35, R36, R11 ;  /* 0x00000024230b7223 */ /* 0x000fe2000000000b */
[----:B------:R-:W-:Y:S01]  /*69d0*/  LOP3.LUT R36, R51, 0xffff0000, RZ, 0xc0, !PT ;  /* 0xffff000033247812 */ /* 0x000fe200078ec0ff */
[C---:B------:R-:W-:Y:S01]  /*69e0*/  FFMA R8, R35.reuse, R37, R8 ;  /* 0x0000002523087223 */ /* 0x040fe20000000008 */
[----:B------:R-:W-:Y:S01]  /*69f0*/  FFMA R9, R35, R20, R9 ;  /* 0x0000001423097223 */ /* 0x000fe20000000009 */
[----:B------:R-:W-:Y:S01]  /*6a00*/  FMUL R10, R33, R14 ;  /* 0x0000000e210a7220 */ /* 0x000fe20000400000 */
[----:B------:R-:W-:Y:S01]  /*6a10*/  LOP3.LUT R20, R49, 0xffff0000, RZ, 0xc0, !PT ;  /* 0xffff000031147812 */ /* 0x000fe200078ec0ff */
[C---:B------:R-:W-:Y:S01]  /*6a20*/  FMUL R15, R33.reuse, R15 ;  /* 0x0000000f210f7220 */ /* 0x040fe20000400000 */
[----:B------:R-:W-:Y:S01]  /*6a30*/  FMUL R12, R33, R16 ;  /* 0x00000010210c7220 */ /* 0x000fe20000400000 */
[C---:B------:R-:W-:Y:S01]  /*6a40*/  FFMA R10, R35.reuse, R21, R10 ;  /* 0x00000015230a7223 */ /* 0x040fe2000000000a */
[C---:B------:R-:W-:Y:S01]  /*6a50*/  SHF.L.U32 R21, R50.reuse, 0x10, RZ ;  /* 0x0000001032157819 */ /* 0x040fe200000006ff */
[----:B------:R-:W-:Y:S01]  /*6a60*/  FFMA R15, R35, R20, R15 ;  /* 0x00000014230f7223 */ /* 0x000fe2000000000f */
[----:B------:R-:W-:Y:S01]  /*6a70*/  LOP3.LUT R20, R50, 0xffff0000, RZ, 0xc0, !PT ;  /* 0xffff000032147812 */ /* 0x000fe200078ec0ff */
[----:B------:R-:W-:Y:S01]  /*6a80*/  FMUL R13, R33, R17 ;  /* 0x00000011210d7220 */ /* 0x000fe20000400000 */
[----:B------:R-:W-:Y:S01]  /*6a90*/  SHF.L.U32 R37, R51, 0x10, RZ ;  /* 0x0000001033257819 */ /* 0x000fe200000006ff */
[C---:B------:R-:W-:Y:S01]  /*6aa0*/  FMUL R14, R33.reuse, R18 ;  /* 0x00000012210e7220 */ /* 0x040fe20000400000 */
        /* <DEDUP_REMOVED lines=21> */
[----:B------:R-:W-:Y:S02]  /*6c00*/  UIADD3 UR8, UP0, UPT, UR52, 0x680, URZ ;  /* 0x0000068034087890 */ /* 0x000fe4000ff1e0ff */
[----:B------:R-:W-:Y:S02]  /*6c10*/  UIADD3 UR5, UPT, UPT, UR41, 0x20, URZ ;  /* 0x0000002029057890 */ /* 0x000fe4000fffe0ff */
[----:B------:R-:W-:Y:S02]  /*6c20*/  UIADD3 UR4, UPT, UPT, UR48, 0x1200, URZ ;  /* 0x0000120030047890 */ /* 0x000fe4000fffe0ff */
[----:B------:R-:W-:Y:S01]  /*6c30*/  UIADD3.X UR9, UPT, UPT, URZ, UR53, URZ, UP0, !UPT ;  /* 0x00000035ff097290 */ /* 0x000fe200087fe4ff */
[----:B------:R-:W-:Y:S01]  /*6c40*/  UMOV UR6, UR42 ;  /* 0x0000002a00067c82 */ /* 0x000fe20008000000 */
[----:B------:R-:W-:Y:S07]  /*6c50*/  UMOV UR7, UR36 ;  /* 0x0000002400077c82 */ /* 0x000fee0008000000 */
[----:B------:R2:W-:Y:S01]  /*6c60*/  UTMASTG.3D [UR4], [UR8] ;  /* 0x00000004080073b5 */ /* 0x0005e20008010000 */
[----:B------:R0:W-:Y:S01]  /*6c70*/  UTMACMDFLUSH ;  /* 0x00000000000079b7 */ /* 0x0001e20000000000 */
[----:B--2---:R-:W-:Y:S04]  /*6c80*/  DEPBAR.LE SB0, 0x1 ;  /* 0x000080400000791a */ /* 0x004fe80000000000 */
.L_x_108:
[----:B------:R-:W-:Y:S05]  /*6c90*/  BSYNC.RECONVERGENT B0 ;  /* 0x0000000000007941 */ /* 0x000fea0003800200 */
.L_x_107:
[----:B------:R-:W-:Y:S01]  /*6ca0*/  BAR.SYNC.DEFER_BLOCKING 0x1, 0x80 ;  /* 0x0042000000007b1d */ /* 0x000fe20000010000 */
[----:B------:R-:W-:Y:S04]  /*6cb0*/  UIADD3 UR40, UPT, UPT, UR51, 0x1, URZ ;  /* 0x0000000133287890 */ /* 0x000fe8000fffe0ff */
[----:B------:R-:W-:Y:S04]  /*6cc0*/  UISETP.NE.AND UP0, UPT, UR40, 0x4, UPT ;  /* 0x000000042800788c */ /* 0x000fe8000bf05270 */
[----:B------:R-:W-:Y:S01]  /*6cd0*/  USEL UR40, UR40, URZ, UP0 ;  /* 0x000000ff28287287 */ /* 0x000fe20008000000 */
[----:B------:R2:W-:Y:S01]  /*6ce0*/  @P6 SYNCS.ARRIVE.TRANS64.RED.A1T0 RZ, [R38+URZ], RZ ;  /* 0x000000ff26ff69a7 */ /* 0x0005e200081004ff */
[----:B------:R-:W-:Y:S01]  /*6cf0*/  BSSY B1, `(.L_x_109) ;  /* 0x0000014000017945 */ /* 0x000fe20003800000 */
[----:B------:R-:W4:Y:S02]  /*6d00*/  @P6 SYNCS.PHASECHK.TRANS64.TRYWAIT P0, [R83+URZ+0x40], R88 ;  /* 0x00004058530065a7 */ /* 0x000f2400080011ff */
[----:B----4-:R-:W-:Y:S01]  /*6d10*/  @P6 SEL R81, RZ, 0x1, !P0 ;  /* 0x00000001ff516807 */ /* 0x010fe20004000000 */
[----:B--2---:R-:W-:Y:S06]  /*6d20*/  @!P6 BRA `(.L_x_110) ;  /* 0x000000000040e947 */ /* 0x004fec0003800000 */
[----:B------:R-:W-:Y:S01]  /*6d30*/  ISETP.NE.AND P1, PT, R82, RZ, PT ;  /* 0x000000ff5200720c */ /* 0x000fe20003f25270 */
[----:B------:R-:W-:Y:S01]  /*6d40*/  BSSY B0, `(.L_x_111) ;  /* 0x0000009000007945 */ /* 0x000fe20003800000 */
[----:B------:R-:W-:Y:S11]  /*6d50*/  ISETP.NE.AND P0, PT, R81, RZ, PT ;  /* 0x000000ff5100720c */ /* 0x000ff60003f05270 */
[----:B------:R-:W-:Y:S05]  /*6d60*/  @P1 IMAD R2, R39, 0x1000, R80 ;  /* 0x0000100027021824 */ /* 0x000fea00078e0250 */
[----:B------:R-:W-:Y:S05]  /*6d70*/  @P1 IADD3 R0, PT, PT, R2, UR48, RZ ;  /* 0x0000003002001c10 */ /* 0x000fea000fffe0ff */
[----:B------:R-:W-:Y:S01]  /*6d80*/  @P1 IMAD.IADD R0, R71, 0x1, R0 ;  /* 0x0000000147001824 */ /* 0x000fe200078e0200 */
[----:B------:R-:W-:Y:S06]  /*6d90*/  @P0 BRA `(.L_x_112) ;  /* 0x00000000000c0947 */ /* 0x000fec0003800000 */
[----:B------:R-:W-:Y:S04]  /*6da0*/  SHF.L.U32 R4, R70, 0x1f, RZ ;  /* 0x0000001f46047819 */ /* 0x000fe800000006ff */
[----:B------:R-:W2:Y:S02]  /*6db0*/  SYNCS.PHASECHK.TRANS64.TRYWAIT P0, [R83+URZ+0x40], R4 ;  /* 0x00004004530075a7 */ /* 0x000ea400080011ff */
[----:B--2---:R-:W-:Y:S05]  /*6dc0*/  @!P0 BRA `(.L_x_113) ;  /* 0x0000001c00848947 */ /* 0x004fea0003800000 */
.L_x_112:
[----:B------:R-:W-:Y:S05]  /*6dd0*/  BSYNC B0 ;  /* 0x0000000000007941 */ /* 0x000fea0003800000 */
.L_x_111:
[----:B------:R-:W-:Y:S02]  /*6de0*/  ISETP.NE.AND P0, PT, R82, RZ, PT ;  /* 0x000000ff5200720c */ /* 0x000fe40003f05270 */
[----:B------:R-:W-:Y:S11]  /*6df0*/  IADD3 R39, PT, PT, R39, 0x1, RZ ;  /* 0x0000000127277810 */ /* 0x000ff60007ffe0ff */
[----:B------:R-:W-:Y:S05]  /*6e00*/  @P0 WARPSYNC.ALL ;  /* 0x0000000000000948 */ /* 0x000fea0003800000 */
[----:B------:R4:W1:Y:S04]  /*6e10*/  @P0 LDSM.16.M88.4 R40, [R2+UR48+0x200] ;  /* 0x000200300228083b */ /* 0x0008680008000200 */
[----:B------:R4:W1:Y:S02]  /*6e20*/  @P0 LDSM.16.M88.4 R48, [R0+0x200] ;  /* 0x000200000030083b */ /* 0x0008640000000200 */
.L_x_110:
[----:B------:R-:W-:Y:S05]  /*6e30*/  BSYNC B1 ;  /* 0x0000000000017941 */ /* 0x000fea0003800000 */
.L_x_109:
[----:B----4-:R-:W-:Y:S05]  /*6e40*/  VIADD R0, R34, 0x40 ;  /* 0x0000004022007836 */ /* 0x010fea0000000000 */
[----:B------:R-:W-:Y:S04]  /*6e50*/  SHF.R.U32.HI R0, RZ, 0x15, R0 ;  /* 0x00000015ff007819 */ /* 0x000fe80000011600 */
[----:B------:R-:W-:Y:S11]  /*6e60*/  LOP3.LUT P0, RZ, R0, 0x3, R65, 0x48, !PT ;  /* 0x0000000300ff7812 */ /* 0x000ff60007804841 */
[----:B------:R-:W-:Y:S02]  /*6e70*/  @!UPT UIADD3 URZ, UPT, UPT, URZ, URZ, URZ ;  /* 0x000000fffffff290 */ /* 0x000fe4000fffe0ff */
        /* <DEDUP_REMOVED lines=8> */
[----:B------:R-:W3:Y:S01]  /*6f00*/  LDCU.64 UR4, c[0x4][0x10] ;  /* 0x01000200ff0477ac */ /* 0x000ee20008000a00 */
[----:B----4-:R-:W-:Y:S01]  /*6f10*/  MOV R5, UR9 ;  /* 0x0000000900057c02 */ /* 0x010fe20008000f00 */
[----:B--2---:R-:W-:Y:S01]  /*6f20*/  IMAD.U32 R4, RZ, RZ, UR8 ;  /* 0x00000008ff047e24 */ /* 0x004fe2000f8e00ff */
[----:B-----5:R-:W-:Y:S01]  /*6f30*/  MOV R7, UR7 ;  /* 0x0000000700077c02 */ /* 0x020fe20008000f00 */
[----:B------:R-:W-:Y:S01]  /*6f40*/  IMAD.U32 R6, RZ, RZ, UR6 ;  /* 0x00000006ff067e24 */ /* 0x000fe2000f8e00ff */
[----:B---3--:R-:W-:Y:S01]  /*6f50*/  MOV R11, UR5 ;  /* 0x00000005000b7c02 */ /* 0x008fe20008000f00 */
[----:B------:R-:W-:Y:S02]  /*6f60*/  IMAD.U32 R10, RZ, RZ, UR4 ;  /* 0x00000004ff0a7e24 */ /* 0x000fe4000f8e00ff */
[----:B------:R-:W-:Y:S07]  /*6f70*/  LEPC R20, `(.L_x_114) ;  /* 0x000000001014794e */ /* 0x000fee0000000000 */
[----:B-1----:R-:W-:Y:S05]  /*6f80*/  CALL.ABS.NOINC R2 ;  /* 0x0000000002007343 */ /* 0x002fea0003c00000 */
.L_x_114:
        /* <DEDUP_REMOVED lines=10> */
[----:B--2---:R-:W1:Y:S01]  /*7030*/  LDTM.16dp256bit.x4 R4, tmem[UR4+0x40] ;  /* 0x00004004000479ee */ /* 0x004e620008120000 */
[----:B------:R-:W-:Y:S02]  /*7040*/  MOV R83, UR37 ;  /* 0x0000002500537c02 */ /* 0x000fe40008000f00 */
[----:B------:R-:W-:Y:S05]  /*7050*/  LEA R88, R39, UR48, 0x3 ;  /* 0x0000003027587c11 */ /* 0x000fea000f8e18ff */
[----:B------:R-:W-:Y:S04]  /*7060*/  @P6 LEA R38, R38, UR48, 0x3 ;  /* 0x0000003026266c11 */ /* 0x000fe8000f8e18ff */
[----:B------:R-:W-:Y:S04]  /*7070*/  @P6 IADD3 R38, PT, PT, R38, 0x60, RZ ;  /* 0x0000006026266810 */ /* 0x000fe80007ffe0ff */
[----:B------:R-:W-:Y:S02]  /*7080*/  @P6 PRMT R38, R83, 0x654, R38 ;  /* 0x0000065453266816 */ /* 0x000fe40000000026 */
[----:B------:R-:W-:Y:S01]  /*7090*/  @P6 SHF.L.U32 R83, R70, 0x1f, RZ ;  /* 0x0000001f46536819 */ /* 0x000fe200000006ff */
        /* <DEDUP_REMOVED lines=71> */
.L_x_116:
[----:B------:R-:W-:Y:S05]  /*7510*/  BSYNC.RECONVERGENT B0 ;  /* 0x0000000000007941 */ /* 0x000fea0003800200 */
.L_x_115:
        /* <DEDUP_REMOVED lines=19> */
.L_x_120:
[----:B------:R-:W-:Y:S05]  /*7650*/  BSYNC B0 ;  /* 0x0000000000007941 */ /* 0x000fea0003800000 */
.L_x_119:
[----:B------:R-:W-:Y:S11]  /*7660*/  ISETP.NE.AND P0, PT, R82, RZ, PT ;  /* 0x000000ff5200720c */ /* 0x000ff60003f05270 */
[----:B------:R-:W-:Y:S02]  /*7670*/  @!UPT UIADD3 URZ, UPT, UPT, URZ, URZ, URZ ;  /* 0x000000fffffff290 */ /* 0x000fe4000fffe0ff */
[----:B------:R-:W-:Y:S05]  /*7680*/  @P0 WARPSYNC.ALL ;  /* 0x0000000000000948 */ /* 0x000fea0003800000 */
[----:B------:R4:W1:Y:S04]  /*7690*/  @P0 LDSM.16.M88.4 R40, [R39+UR48+0x200] ;  /* 0x000200302728083b */ /* 0x0008680008000200 */
[----:B------:R4:W1:Y:S02]  /*76a0*/  @P0 LDSM.16.M88.4 R48, [R0+0x200] ;  /* 0x000200000030083b */ /* 0x0008640000000200 */
.L_x_118:
[----:B------:R-:W-:Y:S05]  /*76b0*/  BSYNC B1 ;  /* 0x0000000000017941 */ /* 0x000fea0003800000 */
.L_x_117:
[----:B----4-:R-:W-:Y:S05]  /*76c0*/  VIADD R0, R34, 0x60 ;  /* 0x0000006022007836 */ /* 0x010fea0000000000 */
[----:B------:R-:W-:Y:S04]  /*76d0*/  SHF.R.U32.HI R0, RZ, 0x15, R0 ;  /* 0x00000015ff007819 */ /* 0x000fe80000011600 */
[----:B------:R-:W-:Y:S11]  /*76e0*/  LOP3.LUT P0, RZ, R0, 0x3, R65, 0x48, !PT ;  /* 0x0000000300ff7812 */ /* 0x000ff60007804841 */
[----:B------:R-:W-:Y:S02]  /*76f0*/  @!UPT UIADD3 URZ, UPT, UPT, URZ, URZ, URZ ;  /* 0x000000fffffff290 */ /* 0x000fe4000fffe0ff */
[----:B------:R-:W-:Y:S05]  /*7700*/  @!P0 BRA `(.L_x_122) ;  /* 0x0000000000408947 */ /* 0x000fea0003800000 */
[----:B------:R-:W4:Y:S01]  /*7710*/  LDCU.64 UR8, c[0x4][0x70] ;  /* 0x01000e00ff0877ac */ /* 0x000f220008000a00 */
[----:B--2---:R-:W-:Y:S01]  /*7720*/  MOV R3, 0x0 ;  /* 0x0000000000037802 */ /* 0x004fe20000000f00 */
[----:B------:R-:W-:Y:S02]  /*7730*/  HFMA2 R12, -RZ, RZ, 0, 5.9604644775390625e-08 ;  /* 0x00000001ff0c7431 */ /* 0x000fe400000001ff */
[----:B------:R-:W-:Y:S02]  /*7740*/  IMAD.MOV.U32 R8, RZ, RZ, 0x192 ;  /* 0x00000192ff087424 */ /* 0x000fe400078e00ff */
[----:B------:R-:W-:Y:S01]  /*7750*/  IMAD.MOV.U32 R13, RZ, RZ, RZ ;  /* 0x000000ffff0d7224 */ /* 0x000fe200078e00ff */
[----:B------:R-:W2:Y:S01]  /*7760*/  LDCU.64 UR6, c[0x4][0x78] ;  /* 0x01000f00ff0677ac */ /* 0x000ea20008000a00 */
[----:B------:R-:W1:Y:S01]  /*7770*/  LDC.64 R2, c[0x4][R3] ;  /* 0x0100000003027b82 */ /* 0x000e620000000a00 */
[----:B------:R-:W5:Y:S01]  /*7780*/  LDCU.64 UR4, c[0x4][0x10] ;  /* 0x01000200ff0477ac */ /* 0x000f620008000a00 */
[----:B----4-:R-:W-:Y:S01]  /*7790*/  MOV R5, UR9 ;  /* 0x0000000900057c02 */ /* 0x010fe20008000f00 */
[----:B------:R-:W-:Y:S01]  /*77a0*/  IMAD.U32 R4, RZ, RZ, UR8 ;  /* 0x00000008ff047e24 */ /* 0x000fe2000f8e00ff */
[----:B--2---:R-:W-:Y:S01]  /*77b0*/  MOV R7, UR7 ;  /* 0x0000000700077c02 */ /* 0x004fe20008000f00 */
[----:B------:R-:W-:Y:S01]  /*77c0*/  IMAD.U32 R6, RZ, RZ, UR6 ;  /* 0x00000006ff067e24 */ /* 0x000fe2000f8e00ff */
[----:B-----5:R-:W-:Y:S01]  /*77d0*/  MOV R11, UR5 ;  /* 0x00000005000b7c02 */ /* 0x020fe20008000f00 */
[----:B------:R-:W-:Y:S02]  /*77e0*/  IMAD.U32 R10, RZ, RZ, UR4 ;  /* 0x00000004ff0a7e24 */ /* 0x000fe4000f8e00ff */
[----:B------:R-:W-:Y:S07]  /*77f0*/  LEPC R20, `(.L_x_122) ;  /* 0x000000001014794e */ /* 0x000fee0000000000 */
[----:B-1-3--:R-:W-:Y:S05]  /*7800*/  CALL.ABS.NOINC R2 ;  /* 0x0000000002007343 */ /* 0x00afea0003c00000 */
.L_x_122:
[----:B------:R-:W-:Y:S01]  /*7810*/  ISETP.NE.AND P0, PT, R72, RZ, PT ;  /* 0x000000ff4800720c */ /* 0x000fe20003f05270 */
[----:B------:R-:W-:Y:S05]  /*7820*/  WARPSYNC.ALL ;  /* 0x0000000000007948 */ /* 0x000fea0003800000 */
[----:B------:R-:W-:Y:S01]  /*7830*/  R2UR UR4, R34 ;  /* 0x00000000220472ca */ /* 0x000fe200000e0000 */
[----:B------:R-:W-:Y:S01]  /*7840*/  BSSY.RECONVERGENT B0, `(.L_x_123) ;  /* 0x0000052000007945 */ /* 0x000fe20003800200 */
[----:B------:R-:W-:Y:S02]  /*7850*/  R2UR UR5, R79 ;  /* 0x000000004f0572ca */ /* 0x000fe400000e0000 */
[C---:B-1----:R-:W-:Y:S02]  /*7860*/  SHF.L.U32 R20, R40.reuse, 0x10, RZ ;  /* 0x0000001028147819 */ /* 0x042fe400000006ff */
[----:B------:R-:W-:Y:S02]  /*7870*/  LOP3.LUT R36, R40, 0xffff0000, RZ, 0xc0, !PT ;  /* 0xffff000028247812 */ /* 0x000fe400078ec0ff */
[C---:B------:R-:W-:Y:S02]  /*7880*/  SHF.L.U32 R21, R41.reuse, 0x10, RZ ;  /* 0x0000001029157819 */ /* 0x040fe400000006ff */
[----:B------:R-:W-:Y:S02]  /*7890*/  LOP3.LUT R38, R41, 0xffff0000, RZ, 0xc0, !PT ;  /* 0xffff000029267812 */ /* 0x000fe400078ec0ff */
[C---:B------:R-:W-:Y:S01]  /*78a0*/  SHF.L.U32 R37, R42.reuse, 0x10, RZ ;  /* 0x000000102a257819 */ /* 0x040fe200000006ff */
[----:B------:R-:W1:Y:S01]  /*78b0*/  LDTM.16dp256bit.x4 R4, tmem[UR4+0x60] ;  /* 0x00006004000479ee */ /* 0x000e620008120000 */
[----:B------:R-:W-:Y:S01]  /*78c0*/  LOP3.LUT R40, R42, 0xffff0000, RZ, 0xc0, !PT ;  /* 0xffff00002a287812 */ /* 0x000fe200078ec0ff */
[----:B------:R-:W-:Y:S01]  /*78d0*/  NOP ;  /* 0x0000000000007918 */ /* 0x000fe20000000000 */
[C---:B------:R-:W-:Y:S01]  /*78e0*/  SHF.L.U32 R39, R43.reuse, 0x10, RZ ;  /* 0x000000102b277819 */ /* 0x040fe200000006ff */
[----:B------:R-:W-:Y:S01]  /*78f0*/  UIADD3 UR5, UPT, UPT, UR5, 0xd0, URZ ;  /* 0x000000d005057890 */ /* 0x000fe2000fffe0ff */
[----:B------:R-:W-:Y:S02]  /*7900*/  LOP3.LUT R41, R43, 0xffff0000, RZ, 0xc0, !PT ;  /* 0xffff00002b297812 */ /* 0x000fe400078ec0ff */
[C---:B------:R-:W-:Y:S01]  /*7910*/  SHF.L.U32 R42, R48.reuse, 0x10, RZ ;  /* 0x00000010302a7819 */ /* 0x040fe200000006ff */
[----:B------:R-:W-:Y:S01]  /*7920*/  UPRMT UR5, UR37, 0x654, UR5 ;  /* 0x0000065425057896 */ /* 0x000fe20008000005 */
[----:B------:R-:W-:Y:S02]  /*7930*/  LOP3.LUT R43, R48, 0xffff0000, RZ, 0xc0, !PT ;  /* 0xffff0000302b7812 */ /* 0x000fe400078ec0ff */
[C---:B------:R-:W-:Y:S02]  /*7940*/  SHF.L.U32 R44, R49.reuse, 0x10, RZ ;  /* 0x00000010312c7819 */ /* 0x040fe400000006ff */
[----:B------:R-:W-:Y:S02]  /*7950*/  LOP3.LUT R46, R49, 0xffff0000, RZ, 0xc0, !PT ;  /* 0xffff0000312e7812 */ /* 0x000fe400078ec0ff */
[C---:B------:R-:W-:Y:S02]  /*7960*/  SHF.L.U32 R45, R50.reuse, 0x10, RZ ;  /* 0x00000010322d7819 */ /* 0x040fe400000006ff */
[----:B-1----:R-:W-:Y:S01]  /*7970*/  SYNCS.ARRIVE.TRANS64.RED.A1T0 RZ, [UR5], RZ ;  /* 0x000000ffffff79a7 */ /* 0x002fe20008100405 */
[----:B------:R-:W-:Y:S02]  /*7980*/  LOP3.LUT R48, R50, 0xffff0000, RZ, 0xc0, !PT ;  /* 0xffff000032307812 */ /* 0x000fe400078ec0ff */
[C---:B------:R-:W-:Y:S02]  /*7990*/  SHF.L.U32 R47, R51.reuse, 0x10, RZ ;  /* 0x00000010332f7819 */ /* 0x040fe400000006ff */
[----:B------:R-:W-:Y:S01]  /*79a0*/  LOP3.LUT R50, R51, 0xffff0000, RZ, 0xc0, !PT ;  /* 0xffff000033327812 */ /* 0x000fe200078ec0ff */
[C---:B------:R-:W-:Y:S01]  /*79b0*/  FMUL R4, R33.reuse, R4 ;  /* 0x0000000421047220 */ /* 0x040fe20000400000 */
[C---:B------:R-:W-:Y:S01]  /*79c0*/  FMUL R5, R33.reuse, R5 ;  /* 0x0000000521057220 */ /* 0x040fe20000400000 */
[C---:B------:R-:W-:Y:S01]  /*79d0*/  FMUL R6, R33.reuse, R6 ;  /* 0x0000000621067220 */ /* 0x040fe20000400000 */
[----:B------:R-:W-:Y:S01]  /*79e0*/  FMUL R7, R33, R7 ;  /* 0x0000000721077220 */ /* 0x000fe20000400000 */
[C---:B------:R-:W-:Y:S01]  /*79f0*/  FFMA R4, R35.reuse, R20, R4 ;  /* 0x0000001423047223 */ /* 0x040fe20000000004 */
[C---:B------:R-:W-:Y:S01]  /*7a00*/  FFMA R5, R35.reuse, R36, R5 ;  /* 0x0000002423057223 */ /* 0x040fe20000000005 */
[C---:B------:R-:W-:Y:S01]  /*7a10*/  FFMA R6, R35.reuse, R21, R6 ;  /* 0x0000001523067223 */ /* 0x040fe20000000006 */
[----:B------:R-:W-:Y:S01]  /*7a20*/  FFMA R7, R35, R38, R7 ;  /* 0x0000002623077223 */ /* 0x000fe20000000007 */
[C---:B------:R-:W-:Y:S01]  /*7a30*/  FMUL R8, R33.reuse, R8 ;  /* 0x0000000821087220 */ /* 0x040fe20000400000 */
[----:B------:R-:W-:Y:S01]  /*7a40*/  FMUL R9, R33, R9 ;  /* 0x0000000921097220 */ /* 0x000fe20000400000 */
[----:B---3--:R-:W-:Y:S01]  /*7a50*/  F2FP.BF16.F32.PACK_AB R80, R5, R4 ;  /* 0x000000040550723e */ /* 0x008fe200000010ff */
[----:B------:R-:W-:Y:S01]  /*7a60*/  FMUL R0, R33, R10 ;  /* 0x0000000a21007220 */ /* 0x000fe20000400000 */
[----:B------:R-:W-:Y:S01]  /*7a70*/  F2FP.BF16.F32.PACK_AB R81, R7, R6 ;  /* 0x000000060751723e */ /* 0x000fe200000010ff */
[C---:B------:R-:W-:Y:S01]  /*7a80*/  FFMA R8, R35.reuse, R37, R8 ;  /* 0x0000002523087223 */ /* 0x040fe20000000008 */
[----:B------:R-:W-:Y:S01]  /*7a90*/  FFMA R9, R35, R40, R9 ;  /* 0x0000002823097223 */ /* 0x000fe20000000009 */
[C---:B------:R-:W-:Y:S01]  /*7aa0*/  FMUL R2, R33.reuse, R11 ;  /* 0x0000000b21027220 */ /* 0x040fe20000400000 */
[C---:B--2---:R-:W-:Y:S01]  /*7ab0*/  FMUL R3, R33.reuse, R12 ;  /* 0x0000000c21037220 */ /* 0x044fe20000400000 */
[----:B------:R-:W-:Y:S01]  /*7ac0*/  FMUL R10, R33, R13 ;  /* 0x0000000d210a7220 */ /* 0x000fe20000400000 */
[----:B------:R-:W-:Y:S01]  /*7ad0*/  FFMA R0, R35, R39, R0 ;  /* 0x0000002723007223 */ /* 0x000fe20000000000 */
        /* <DEDUP_REMOVED lines=40> */
.L_x_124:
[----:B------:R-:W-:Y:S05]  /*7d60*/  BSYNC.RECONVERGENT B0 ;  /* 0x0000000000007941 */ /* 0x000fea0003800200 */
.L_x_123:
[----:B------:R-:W-:Y:S01]  /*7d70*/  BAR.SYNC.DEFER_BLOCKING 0x1, 0x80 ;  /* 0x0042000000007b1d */ /* 0x000fe20000010000 */
[----:B------:R-:W-:Y:S01]  /*7d80*/  UISETP.NE.AND UP0, UPT, UR49, -0x4, UPT ;  /* 0xfffffffc3100788c */ /* 0x000fe2000bf05270 */
[----:B------:R-:W-:Y:S08]  /*7d90*/  IADD3 R0, PT, PT, R30, 0x1, RZ ;  /* 0x000000011e007810 */ /* 0x000ff00007ffe0ff */
[----:B------:R-:W-:Y:S05]  /*7da0*/  BRA.U !UP0, `(.L_x_125) ;  /* 0x0000000108287547 */ /* 0x000fea000b800000 */
[----:B------:R-:W-:Y:S01]  /*7db0*/  ISETP.NE.AND P0, PT, R76, RZ, PT ;  /* 0x000000ff4c00720c */ /* 0x000fe20003f05270 */
[----:B------:R-:W-:Y:S01]  /*7dc0*/  IMAD.U32 R3, RZ, RZ, UR51 ;  /* 0x00000033ff037e24 */ /* 0x000fe2000f8e00ff */
[----:B------:R-:W-:Y:S01]  /*7dd0*/  UIADD3 UR51, UPT, UPT, UR51, 0x1, URZ ;  /* 0x0000000133337890 */ /* 0x000fe2000fffe0ff */
[----:B------:R-:W-:Y:S03]  /*7de0*/  IMAD.U32 R2, RZ, RZ, UR37 ;  /* 0x00000025ff027e24 */ /* 0x000fe6000f8e00ff */
[----:B------:R-:W-:Y:S04]  /*7df0*/  UISETP.NE.AND UP0, UPT, UR51, 0x4, UPT ;  /* 0x000000043300788c */ /* 0x000fe8000bf05270 */
[----:B------:R-:W-:Y:S03]  /*7e00*/  USEL UR51, UR51, URZ, UP0 ;  /* 0x000000ff33337287 */ /* 0x000fe60008000000 */
[----:B------:R-:W-:Y:S05]  /*7e10*/  @P0 LEA R3, R3, UR48, 0x3 ;  /* 0x0000003003030c11 */ /* 0x000fea000f8e18ff */
[----:B------:R-:W-:Y:S05]  /*7e20*/  @P0 VIADD R3, R3, 0x60 ;  /* 0x0000006003030836 */ /* 0x000fea0000000000 */
[----:B------:R-:W-:Y:S04]  /*7e30*/  @P0 PRMT R2, R2, 0x654, R3 ;  /* 0x0000065402020816 */ /* 0x000fe80000000003 */
[----:B------:R2:W-:Y:S03]  /*7e40*/  @P0 SYNCS.ARRIVE.TRANS64.RED.A1T0 RZ, [R2+URZ], RZ ;  /* 0x000000ff02ff09a7 */ /* 0x0005e600081004ff */
.L_x_125:
[----:B------:R-:W-:Y:S01]  /*7e50*/  ISETP.NE.AND P2, PT, R73, RZ, PT ;  /* 0x000000ff4900720c */ /* 0x000fe20003f45270 */
[----:B------:R-:W-:Y:S01]  /*7e60*/  UIADD3 UR49, UPT, UPT, UR49, 0x4, URZ ;  /* 0x0000000431317890 */ /* 0x000fe2000fffe0ff */
[----:B------:R-:W-:Y:S01]  /*7e70*/  ISETP.NE.AND P0, PT, R75, 0x2, PT ;  /* 0x000000024b00780c */ /* 0x000fe20003f05270 */
[----:B------:R-:W-:Y:S01]  /*7e80*/  IMAD.IADD R20, R29, 0x1, R58 ;  /* 0x000000011d147824 */ /* 0x000fe200078e023a */
[----:B------:R-:W-:Y:S01]  /*7e90*/  ISETP.NE.AND P1, PT, R0, 0x4, PT ;  /* 0x000000040000780c */ /* 0x000fe20003f25270 */
[----:B------:R-:W-:Y:S01]  /*7ea0*/  IMAD.IADD R21, R31, 0x1, R60 ;  /* 0x000000011f157824 */ /* 0x000fe200078e023c */
[----:B------:R-:W-:Y:S02]  /*7eb0*/  SEL R3, RZ, 0x1, P0 ;  /* 0x00000001ff037807 */ /* 0x000fe40000000000 */
[----:B--2---:R-:W-:Y:S02]  /*7ec0*/  SEL R2, RZ, 0x1, P1 ;  /* 0x00000001ff027807 */ /* 0x004fe40000800000 */
[----:B------:R-:W-:Y:S02]  /*7ed0*/  LOP3.LUT R68, R68, R3, RZ, 0x3c, !PT ;  /* 0x0000000344447212 */ /* 0x000fe400078e3cff */
[----:B------:R-:W-:Y:S02]  /*7ee0*/  LOP3.LUT R69, R69, R2, RZ, 0x3c, !PT ;  /* 0x0000000245457212 */ /* 0x000fe400078e3cff */
[----:B------:R-:W-:Y:S02]  /*7ef0*/  @P2 R2UR UR36, R67 ;  /* 0x00000000432422ca */ /* 0x000fe400000e0000 */
[----:B------:R-:W-:Y:S02]  /*7f00*/  SEL R75, R75, RZ, P0 ;  /* 0x000000ff4b4b7207 */ /* 0x000fe40000000000 */
[----:B------:R-:W-:Y:S01]  /*7f10*/  SEL R30, R0, RZ, P1 ;  /* 0x000000ff001e7207 */ /* 0x000fe20000800000 */
[----:B------:R-:W-:Y:S10]  /*7f20*/  @P2 BRA `(.L_x_126) ;  /* 0xffffffd000182947 */ /* 0x000ff4000383ffff */
[----:B------:R-:W-:-:S09]  /*7f30*/  UISETP.NE.AND UP0, UPT, UR50, URZ, UPT ;  /* 0x000000ff3200728c */ /* 0x000fd2000bf05270 */
[----:B------:R-:W-:Y:S05]  /*7f40*/  BRA.U !UP0, `(.L_x_127) ;  /* 0x0000000108487547 */ /* 0x000fea000b800000 */
[----:B------:R-:W2:Y:S02]  /*7f50*/  LDCU.64 UR4, c[0x0][0x890] ;  /* 0x00011200ff0477ac */ /* 0x000ea40008000a00 */
[----:B--2---:R-:W-:-:S04]  /*7f60*/  UISETP.NE.U32.AND UP0, UPT, UR4, URZ, UPT ;  /* 0x000000ff0400728c */ /* 0x004fc8000bf05070 */
[----:B------:R-:W-:-:S09]  /*7f70*/  UISETP.NE.AND.EX UP0, UPT, UR5, URZ, UPT, UP0 ;  /* 0x000000ff0500728c */ /* 0x000fd2000bf05300 */
[----:B------:R-:W-:Y:S05]  /*7f80*/  BRA.U UP0, `(.L_x_128) ;  /* 0x00000001000c7547 */ /* 0x000fea000b800000 */
[----:B------:R-:W-:-:S13]  /*7f90*/  FSETP.NEU.AND P0, PT, R35, RZ, PT ;  /* 0x000000ff2300720b */ /* 0x000fda0003f0d000 */
[----:B------:R-:W-:Y:S05]  /*7fa0*/  @!P0 EXIT ;  /* 0x000000000000894d */ /* 0x000fea0003800000 */
[----:B------:R-:W-:Y:S05]  /*7fb0*/  BRA `(.L_x_127) ;  /* 0x00000000002c7947 */ /* 0x000fea0003800000 */
.L_x_128:
[----:B------:R-:W-:Y:S01]  /*7fc0*/  ISETP.NE.AND P0, PT, R74, RZ, PT ;  /* 0x000000ff4a00720c */ /* 0x000fe20003f05270 */
[----:B------:R-:W-:-:S12]  /*7fd0*/  BSSY.RECONVERGENT B0, `(.L_x_127) ;  /* 0x0000009000007945 */ /* 0x000fd80003800200 */
[----:B------:R-:W-:Y:S05]  /*7fe0*/  @P0 BRA `(.L_x_129) ;  /* 0x0000000000140947 */ /* 0x000fea0003800000 */
[----:B------:R-:W2:Y:S02]  /*7ff0*/  LDCU.64 UR4, c[0x0][0x888] ;  /* 0x00011100ff0477ac */ /* 0x000ea40008000a00 */
[----:B--2---:R-:W-:-:S04]  /*8000*/  ISETP.NE.U32.AND P0, PT, RZ, UR4, PT ;  /* 0x00000004ff007c0c */ /* 0x004fc8000bf05070 */
[----:B------:R-:W-:-:S13]  /*8010*/  ISETP.NE.AND.EX P0, PT, RZ, UR5, PT, P0 ;  /* 0x00000005ff007c0c */ /* 0x000fda000bf05300 */
[----:B------:R-:W-:Y:S05]  /*8020*/  @!P0 EXIT ;  /* 0x000000000000894d */ /* 0x000fea0003800000 */
[----:B------:R-:W-:Y:S05]  /*8030*/  BRA `(.L_x_130) ;  /* 0x0000000000087947 */ /* 0x000fea0003800000 */
.L_x_129:
[----:B------:R-:W-:-:S13]  /*8040*/  FSETP.NEU.AND P0, PT, R35, RZ, PT ;  /* 0x000000ff2300720b */ /* 0x000fda0003f0d000 */
[----:B------:R-:W-:Y:S05]  /*8050*/  @!P0 EXIT ;  /* 0x000000000000894d */ /* 0x000fea0003800000 */
.L_x_130:
[----:B------:R-:W-:Y:S05]  /*8060*/  BSYNC.RECONVERGENT B0 ;  /* 0x0000000000007941 */ /* 0x000fea0003800200 */
.L_x_127:
[----:B------:R-:W-:Y:S01]  /*8070*/  ULEA UR4, UR51, UR48, 0x3 ;  /* 0x0000003033047291 */ /* 0x000fe2000f8e18ff */
[----:B------:R-:W-:-:S04]  /*8080*/  DEPBAR.LE SB0, 0x0 ;  /* 0x000080000000791a */ /* 0x000fc80000000000 */
[----:B------:R-:W-:-:S04]  /*8090*/  UIADD3 UR4, UPT, UPT, UR4, 0x60, URZ ;  /* 0x0000006004047890 */ /* 0x000fc8000fffe0ff */
[----:B------:R-:W-:-:S09]  /*80a0*/  UPRMT UR4, UR37, 0x654, UR4 ;  /* 0x0000065425047896 */ /* 0x000fd20008000004 */
[----:B------:R-:W-:Y:S01]  /*80b0*/  SYNCS.ARRIVE.TRANS64.RED.A1T0 RZ, [UR4], RZ ;  /* 0x000000ffffff79a7 */ /* 0x000fe20008100404 */
[----:B------:R-:W-:Y:S05]  /*80c0*/  EXIT ;  /* 0x000000000000794d */ /* 0x000fea0003800000 */
.L_x_19:
[----:B--2---:R2:W1:Y:S02]  /*80d0*/  SYNCS.PHASECHK.TRANS64.TRYWAIT P0, [R3+URZ+0x100], R2 ;  /* 0x00010002030075a7 */ /* 0x00446400080011ff */
[----:B-1----:R-:W-:Y:S05]  /*80e0*/  @!P0 NANOSLEEP.SYNCS 0x989680 ;  /* 0x009896800000895d */ /* 0x002fea0003900000 */
[----:B------:R-:W1:Y:S02]  /*80f0*/  @!P0 SYNCS.PHASECHK.TRANS64 P0, [R3+URZ+0x100], R2 ;  /* 0x00010002030085a7 */ /* 0x000e6400080010ff */
[----:B-1----:R-:W-:Y:S05]  /*8100*/  @!P0 BRA `(.L_x_19) ;  /* 0xfffffffc00f08947 */ /* 0x002fea000383ffff */
[----:B------:R-:W-:Y:S05]  /*8110*/  BRA `(.L_x_131) ;  /* 0xffffff9400347947 */ /* 0x000fea000383ffff */
.L_x_22:
[----:B-1----:R-:W-:-:S07]  /*8120*/  MOV R2, UR33 ;  /* 0x0000002100027c02 */ /* 0x002fce0008000f00 */
.L_x_132:
[----:B-1----:R1:W2:Y:S02]  /*8130*/  SYNCS.PHASECHK.TRANS64.TRYWAIT P0, [R2+URZ+0x20], R5 ;  /* 0x00002005020075a7 */ /* 0x0022a400080011ff */
[----:B--2---:R-:W-:Y:S05]  /*8140*/  @!P0 NANOSLEEP.SYNCS 0x989680 ;  /* 0x009896800000895d */ /* 0x004fea0003900000 */
[----:B------:R-:W2:Y:S02]  /*8150*/  @!P0 SYNCS.PHASECHK.TRANS64 P0, [R2+URZ+0x20], R5 ;  /* 0x00002005020085a7 */ /* 0x000ea400080010ff */
[----:B--2---:R-:W-:Y:S05]  /*8160*/  @!P0 BRA `(.L_x_132) ;  /* 0xfffffffc00f08947 */ /* 0x004fea000383ffff */
[----:B------:R-:W-:Y:S05]  /*8170*/  BRA `(.L_x_21) ;  /* 0xffffff9400847947 */ /* 0x000fea000383ffff */
.L_x_28:
[----:B-1----:R-:W-:-:S07]  /*8180*/  MOV R2, UR25 ;  /* 0x0000001900027c02 */ /* 0x002fce0008000f00 */
.L_x_133:
[----:B-1----:R1:W2:Y:S02]  /*8190*/  SYNCS.PHASECHK.TRANS64.TRYWAIT P0, [R2+URZ+0x20], R5 ;  /* 0x00002005020075a7 */ /* 0x0022a400080011ff */
[----:B--2---:R-:W-:Y:S05]  /*81a0*/  @!P0 NANOSLEEP.SYNCS 0x989680 ;  /* 0x009896800000895d */ /* 0x004fea0003900000 */
[----:B------:R-:W2:Y:S02]  /*81b0*/  @!P0 SYNCS.PHASECHK.TRANS64 P0, [R2+URZ+0x20], R5 ;  /* 0x00002005020085a7 */ /* 0x000ea400080010ff */
[----:B--2---:R-:W-:Y:S05]  /*81c0*/  @!P0 BRA `(.L_x_133) ;  /* 0xfffffffc00f08947 */ /* 0x004fea000383ffff */
[----:B------:R-:W-:Y:S05]  /*81d0*/  BRA `(.L_x_27) ;  /* 0xffffff9800447947 */ /* 0x000fea000383ffff */
.L_x_32:
[----:B-1----:R1:W2:Y:S02]  /*81e0*/  SYNCS.PHASECHK.TRANS64.TRYWAIT P0, [R2+URZ+0x90], R3 ;  /* 0x00009003020075a7 */ /* 0x0022a400080011ff */
[----:B--2---:R-:W-:Y:S05]  /*81f0*/  @!P0 NANOSLEEP.SYNCS 0x989680 ;  /* 0x009896800000895d */ /* 0x004fea0003900000 */
[----:B------:R-:W2:Y:S02]  /*8200*/  @!P0 SYNCS.PHASECHK.TRANS64 P0, [R2+URZ+0x90], R3 ;  /* 0x00009003020085a7 */ /* 0x000ea400080010ff */
[----:B--2---:R-:W-:Y:S05]  /*8210*/  @!P0 BRA `(.L_x_32) ;  /* 0xfffffffc00f08947 */ /* 0x004fea000383ffff */
[----:B------:R-:W-:Y:S05]  /*8220*/  BRA `(.L_x_134) ;  /* 0xffffff9800ec7947 */ /* 0x000fea000383ffff */
.L_x_36:
[----:B----4-:R-:W-:-:S07]  /*8230*/  MOV R0, UR5 ;  /* 0x0000000500007c02 */ /* 0x010fce0008000f00 */
.L_x_135:
[----:B-1----:R1:W2:Y:S02]  /*8240*/  SYNCS.PHASECHK.TRANS64.TRYWAIT P0, [R0+URZ], R3 ;  /* 0x00000003000075a7 */ /* 0x0022a400080011ff */
[----:B--2---:R-:W-:Y:S05]  /*8250*/  @!P0 NANOSLEEP.SYNCS 0x989680 ;  /* 0x009896800000895d */ /* 0x004fea0003900000 */
[----:B------:R-:W2:Y:S02]  /*8260*/  @!P0 SYNCS.PHASECHK.TRANS64 P0, [R0+URZ], R3 ;  /* 0x00000003000085a7 */ /* 0x000ea400080010ff */
[----:B--2---:R-:W-:Y:S05]  /*8270*/  @!P0 BRA `(.L_x_135) ;  /* 0xfffffffc00f08947 */ /* 0x004fea000383ffff */
[----:B------:R-:W-:Y:S05]  /*8280*/  BRA `(.L_x_136) ;  /* 0xffffffa0005c7947 */ /* 0x000fea000383ffff */
.L_x_37:
[----:B----4-:R-:W-:-:S07]  /*8290*/  MOV R0, UR5 ;  /* 0x0000000500007c02 */ /* 0x010fce0008000f00 */
.L_x_137:
[----:B-1----:R1:W2:Y:S02]  /*82a0*/  SYNCS.PHASECHK.TRANS64.TRYWAIT P0, [R0+URZ], R3 ;  /* 0x00000003000075a7 */ /* 0x0022a400080011ff */
[----:B--2---:R-:W-:Y:S05]  /*82b0*/  @!P0 NANOSLEEP.SYNCS 0x989680 ;  /* 0x009896800000895d */ /* 0x004fea0003900000 */
[----:B------:R-:W2:Y:S02]  /*82c0*/  @!P0 SYNCS.PHASECHK.TRANS64 P0, [R0+URZ], R3 ;  /* 0x00000003000085a7 */ /* 0x000ea400080010ff */
[----:B--2---:R-:W-:Y:S05]  /*82d0*/  @!P0 BRA `(.L_x_137) ;  /* 0xfffffffc00f08947 */ /* 0x004fea000383ffff */
[----:B------:R-:W-:Y:S05]  /*82e0*/  BRA `(.L_x_138) ;  /* 0xffffffa000687947 */ /* 0x000fea000383ffff */
.L_x_38:
[----:B----4-:R-:W-:-:S07]  /*82f0*/  MOV R0, UR5 ;  /* 0x0000000500007c02 */ /* 0x010fce0008000f00 */
.L_x_139:
[----:B-1----:R1:W2:Y:S02]  /*8300*/  SYNCS.PHASECHK.TRANS64.TRYWAIT P0, [R0+URZ], R3 ;  /* 0x00000003000075a7 */ /* 0x0022a400080011ff */
[----:B--2---:R-:W-:Y:S05]  /*8310*/  @!P0 NANOSLEEP.SYNCS 0x989680 ;  /* 0x009896800000895d */ /* 0x004fea0003900000 */
[----:B------:R-:W2:Y:S02]  /*8320*/  @!P0 SYNCS.PHASECHK.TRANS64 P0, [R0+URZ], R3 ;  /* 0x00000003000085a7 */ /* 0x000ea400080010ff */
[----:B--2---:R-:W-:Y:S05]  /*8330*/  @!P0 BRA `(.L_x_139) ;  /* 0xfffffffc00f08947 */ /* 0x004fea000383ffff */
[----:B------:R-:W-:Y:S05]  /*8340*/  BRA `(.L_x_140) ;  /* 0xffffffa000747947 */ /* 0x000fea000383ffff */
.L_x_41:
[----:B-1----:R1:W2:Y:S02]  /*8350*/  SYNCS.PHASECHK.TRANS64.TRYWAIT P0, [R0+URZ+0xf0], R5 ;  /* 0x0000f005000075a7 */ /* 0x0022a400080011ff */
[----:B--2---:R-:W-:Y:S05]  /*8360*/  @!P0 NANOSLEEP.SYNCS 0x989680 ;  /* 0x009896800000895d */ /* 0x004fea0003900000 */
[----:B------:R-:W2:Y:S02]  /*8370*/  @!P0 SYNCS.PHASECHK.TRANS64 P0, [R0+URZ+0xf0], R5 ;  /* 0x0000f005000085a7 */ /* 0x000ea400080010ff */
[----:B--2---:R-:W-:Y:S05]  /*8380*/  @!P0 BRA `(.L_x_41) ;  /* 0xfffffffc00f08947 */ /* 0x004fea000383ffff */
[----:B------:R-:W-:Y:S05]  /*8390*/  BRA `(.L_x_141) ;  /* 0xffffffa000d07947 */ /* 0x000fea000383ffff */
.L_x_42:
[----:B------:R-:W-:-:S07]  /*83a0*/  MOV R0, UR5 ;  /* 0x0000000500007c02 */ /* 0x000fce0008000f00 */
.L_x_142:
[----:B-1----:R1:W2:Y:S02]  /*83b0*/  SYNCS.PHASECHK.TRANS64.TRYWAIT P0, [R0+URZ+0xa0], R5 ;  /* 0x0000a005000075a7 */ /* 0x0022a400080011ff */
[----:B--2---:R-:W-:Y:S05]  /*83c0*/  @!P0 NANOSLEEP.SYNCS 0x989680 ;  /* 0x009896800000895d */ /* 0x004fea0003900000 */
[----:B------:R-:W2:Y:S02]  /*83d0*/  @!P0 SYNCS.PHASECHK.TRANS64 P0, [R0+URZ+0xa0], R5 ;  /* 0x0000a005000085a7 */ /* 0x000ea400080010ff */
[----:B--2---:R-:W-:Y:S05]  /*83e0*/  @!P0 BRA `(.L_x_142) ;  /* 0xfffffffc00f08947 */ /* 0x004fea000383ffff */
[----:B------:R-:W-:Y:S05]  /*83f0*/  BRA `(.L_x_143) ;  /* 0xffffffa000e07947 */ /* 0x000fea000383ffff */
.L_x_43:
[----:B-1----:R1:W2:Y:S02]  /*8400*/  SYNCS.PHASECHK.TRANS64.TRYWAIT P1, [R0+URZ+0x90], R5 ;  /* 0x00009005000075a7 */ /* 0x0022a400080211ff */
[----:B--2---:R-:W-:Y:S05]  /*8410*/  @!P1 NANOSLEEP.SYNCS 0x989680 ;  /* 0x009896800000995d */ /* 0x004fea0003900000 */
[----:B------:R-:W2:Y:S02]  /*8420*/  @!P1 SYNCS.PHASECHK.TRANS64 P1, [R0+URZ+0x90], R5 ;  /* 0x00009005000095a7 */ /* 0x000ea400080210ff */
[----:B--2---:R-:W-:Y:S05]  /*8430*/  @!P1 BRA `(.L_x_43) ;  /* 0xfffffffc00f09947 */ /* 0x004fea000383ffff */
[----:B------:R-:W-:Y:S05]  /*8440*/  BRA `(.L_x_144) ;  /* 0xffffffa400107947 */ /* 0x000fea000383ffff */
.L_x_46:
[----:B------:R-:W-:-:S07]  /*8450*/  MOV R0, UR5 ;  /* 0x0000000500007c02 */ /* 0x000fce0008000f00 */
.L_x_145:
[----:B-1----:R1:W2:Y:S02]  /*8460*/  SYNCS.PHASECHK.TRANS64.TRYWAIT P0, [R0+URZ+0xa0], R3 ;  /* 0x0000a003000075a7 */ /* 0x0022a400080011ff */
[----:B--2---:R-:W-:Y:S05]  /*8470*/  @!P0 NANOSLEEP.SYNCS 0x989680 ;  /* 0x009896800000895d */ /* 0x004fea0003900000 */
[----:B------:R-:W2:Y:S02]  /*8480*/  @!P0 SYNCS.PHASECHK.TRANS64 P0, [R0+URZ+0xa0], R3 ;  /* 0x0000a003000085a7 */ /* 0x000ea400080010ff */
[----:B--2---:R-:W-:Y:S05]  /*8490*/  @!P0 BRA `(.L_x_145) ;  /* 0xfffffffc00f08947 */ /* 0x004fea000383ffff */
[----:B------:R-:W-:Y:S05]  /*84a0*/  BRA `(.L_x_45) ;  /* 0xffffffa400647947 */ /* 0x000fea000383ffff */
.L_x_53:
[----:B-1----:R1:W2:Y:S02]  /*84b0*/  SYNCS.PHASECHK.TRANS64.TRYWAIT P1, [R0+URZ+0x90], R5 ;  /* 0x00009005000075a7 */ /* 0x0022a400080211ff */
[----:B--2---:R-:W-:Y:S05]  /*84c0*/  @!P1 NANOSLEEP.SYNCS 0x989680 ;  /* 0x009896800000995d */ /* 0x004fea0003900000 */
[----:B------:R-:W2:Y:S02]  /*84d0*/  @!P1 SYNCS.PHASECHK.TRANS64 P1, [R0+URZ+0x90], R5 ;  /* 0x00009005000095a7 */ /* 0x000ea400080210ff */
[----:B--2---:R-:W-:Y:S05]  /*84e0*/  @!P1 BRA `(.L_x_53) ;  /* 0xfffffffc00f09947 */ /* 0x004fea000383ffff */
[----:B------:R-:W-:Y:S05]  /*84f0*/  BRA `(.L_x_146) ;  /* 0xffffffa800f07947 */ /* 0x000fea000383ffff */
.L_x_54:
[----:B------:R-:W-:-:S07]  /*8500*/  MOV R3, UR6 ;  /* 0x0000000600037c02 */ /* 0x000fce0008000f00 */
.L_x_147:
[----:B-1----:R1:W2:Y:S02]  /*8510*/  SYNCS.PHASECHK.TRANS64.TRYWAIT P0, [R3+URZ+0xd0], R0 ;  /* 0x0000d000030075a7 */ /* 0x0022a400080011ff */
[----:B--2---:R-:W-:Y:S05]  /*8520*/  @!P0 NANOSLEEP.SYNCS 0x989680 ;  /* 0x009896800000895d */ /* 0x004fea0003900000 */
[----:B------:R-:W2:Y:S02]  /*8530*/  @!P0 SYNCS.PHASECHK.TRANS64 P0, [R3+URZ+0xd0], R0 ;  /* 0x0000d000030085a7 */ /* 0x000ea400080010ff */
[----:B--2---:R-:W-:Y:S05]  /*8540*/  @!P0 BRA `(.L_x_147) ;  /* 0xfffffffc00f08947 */ /* 0x004fea000383ffff */
[----:B------:R-:W-:Y:S05]  /*8550*/  BRA `(.L_x_148) ;  /* 0xffffffac00407947 */ /* 0x000fea000383ffff */
.L_x_57:
[----:B------:R-:W-:Y:S07]  /*8560*/  MOV R0, UR10 ;  /* 0x0000000a00007c02 */ /* 0x000fee0008000f00 */
.L_x_149:
[----:B-1----:R1:W2:Y:S02]  /*8570*/  SYNCS.PHASECHK.TRANS64.TRYWAIT P0, [R0+URZ], R3 ;  /* 0x00000003000075a7 */ /* 0x0022a400080011ff */
[----:B--2---:R-:W-:Y:S05]  /*8580*/  @!P0 NANOSLEEP.SYNCS 0x989680 ;  /* 0x009896800000895d */ /* 0x004fea0003900000 */
[----:B------:R-:W2:Y:S02]  /*8590*/  @!P0 SYNCS.PHASECHK.TRANS64 P0, [R0+URZ], R3 ;  /* 0x00000003000085a7 */ /* 0x000ea400080010ff */
[----:B--2---:R-:W-:Y:S05]  /*85a0*/  @!P0 BRA `(.L_x_149) ;  /* 0xfffffffc00f08947 */ /* 0x004fea000383ffff */
[----:B------:R-:W-:Y:S05]  /*85b0*/  BRA `(.L_x_56) ;  /* 0xffffffac005c7947 */ /* 0x000fea000383ffff */
.L_x_60:
[----:B------:R-:W-:-:S07]  /*85c0*/  MOV R0, UR6 ;  /* 0x0000000600007c02 */ /* 0x000fce0008000f00 */
.L_x_150:
[----:B--2---:R2:W4:Y:S02]  /*85d0*/  SYNCS.PHASECHK.TRANS64.TRYWAIT P0, [R0+URZ], R3 ;  /* 0x00000003000075a7 */ /* 0x00452400080011ff */
[----:B----4-:R-:W-:Y:S05]  /*85e0*/  @!P0 NANOSLEEP.SYNCS 0x989680 ;  /* 0x009896800000895d */ /* 0x010fea0003900000 */
[----:B------:R-:W4:Y:S02]  /*85f0*/  @!P0 SYNCS.PHASECHK.TRANS64 P0, [R0+URZ], R3 ;  /* 0x00000003000085a7 */ /* 0x000f2400080010ff */
[----:B----4-:R-:W-:Y:S05]  /*8600*/  @!P0 BRA `(.L_x_150) ;  /* 0xfffffffc00f08947 */ /* 0x010fea000383ffff */
[----:B------:R-:W-:Y:S05]  /*8610*/  BRA `(.L_x_151) ;  /* 0xffffffb000887947 */ /* 0x000fea000383ffff */
.L_x_61:
[----:B------:R-:W-:-:S07]  /*8620*/  MOV R0, UR6 ;  /* 0x0000000600007c02 */ /* 0x000fce0008000f00 */
.L_x_152:
[----:B-1----:R1:W2:Y:S02]  /*8630*/  SYNCS.PHASECHK.TRANS64.TRYWAIT P0, [R0+URZ], R3 ;  /* 0x00000003000075a7 */ /* 0x0022a400080011ff */
[----:B--2---:R-:W-:Y:S05]  /*8640*/  @!P0 NANOSLEEP.SYNCS 0x989680 ;  /* 0x009896800000895d */ /* 0x004fea0003900000 */
[----:B------:R-:W2:Y:S02]  /*8650*/  @!P0 SYNCS.PHASECHK.TRANS64 P0, [R0+URZ], R3 ;  /* 0x00000003000085a7 */ /* 0x000ea400080010ff */
[----:B--2---:R-:W-:Y:S05]  /*8660*/  @!P0 BRA `(.L_x_152) ;  /* 0xfffffffc00f08947 */ /* 0x004fea000383ffff */
[----:B------:R-:W-:Y:S05]  /*8670*/  BRA `(.L_x_153) ;  /* 0xffffffb000947947 */ /* 0x000fea000383ffff */
.L_x_62:
[----:B------:R-:W-:-:S07]  /*8680*/  MOV R0, UR6 ;  /* 0x0000000600007c02 */ /* 0x000fce0008000f00 */
.L_x_154:
[----:B-1----:R1:W2:Y:S02]  /*8690*/  SYNCS.PHASECHK.TRANS64.TRYWAIT P0, [R0+URZ], R3 ;  /* 0x00000003000075a7 */ /* 0x0022a400080011ff */
[----:B--2---:R-:W-:Y:S05]  /*86a0*/  @!P0 NANOSLEEP.SYNCS 0x989680 ;  /* 0x009896800000895d */ /* 0x004fea0003900000 */
[----:B------:R-:W2:Y:S02]  /*86b0*/  @!P0 SYNCS.PHASECHK.TRANS64 P0, [R0+URZ], R3 ;  /* 0x00000003000085a7 */ /* 0x000ea400080010ff */
[----:B--2---:R-:W-:Y:S05]  /*86c0*/  @!P0 BRA `(.L_x_154) ;  /* 0xfffffffc00f08947 */ /* 0x004fea000383ffff */
[----:B------:R-:W-:Y:S05]  /*86d0*/  BRA `(.L_x_155) ;  /* 0xffffffb000a07947 */ /* 0x000fea000383ffff */
.L_x_63:
[----:B------:R-:W-:-:S07]  /*86e0*/  MOV R0, UR7 ;  /* 0x0000000700007c02 */ /* 0x000fce0008000f00 */
.L_x_156:
[----:B-1----:R1:W2:Y:S02]  /*86f0*/  SYNCS.PHASECHK.TRANS64.TRYWAIT P0, [R0+URZ], R3 ;  /* 0x00000003000075a7 */ /* 0x0022a400080011ff */
[----:B--2---:R-:W-:Y:S05]  /*8700*/  @!P0 NANOSLEEP.SYNCS 0x989680 ;  /* 0x009896800000895d */ /* 0x004fea0003900000 */
[----:B------:R-:W2:Y:S02]  /*8710*/  @!P0 SYNCS.PHASECHK.TRANS64 P0, [R0+URZ], R3 ;  /* 0x00000003000085a7 */ /* 0x000ea400080010ff */
[----:B--2---:R-:W-:Y:S05]  /*8720*/  @!P0 BRA `(.L_x_156) ;  /* 0xfffffffc00f08947 */ /* 0x004fea000383ffff */
[----:B------:R-:W-:Y:S05]  /*8730*/  BRA `(.L_x_157) ;  /* 0xffffffb000ac7947 */ /* 0x000fea000383ffff */
.L_x_68:
[----:B--2---:R2:W3:Y:S02]  /*8740*/  SYNCS.PHASECHK.TRANS64.TRYWAIT P0, [R0+URZ+0x90], R3 ;  /* 0x00009003000075a7 */ /* 0x0044e400080011ff */
[----:B---3--:R-:W-:Y:S05]  /*8750*/  @!P0 NANOSLEEP.SYNCS 0x989680 ;  /* 0x009896800000895d */ /* 0x008fea0003900000 */
[----:B------:R-:W3:Y:S02]  /*8760*/  @!P0 SYNCS.PHASECHK.TRANS64 P0, [R0+URZ+0x90], R3 ;  /* 0x00009003000085a7 */ /* 0x000ee400080010ff */
[----:B---3--:R-:W-:Y:S05]  /*8770*/  @!P0 BRA `(.L_x_68) ;  /* 0xfffffffc00f08947 */ /* 0x008fea000383ffff */
[----:B------:R-:W-:Y:S05]  /*8780*/  BRA `(.L_x_158) ;  /* 0xffffffb400b87947 */ /* 0x000fea000383ffff */
.L_x_71:
[----:B------:R-:W-:Y:S07]  /*8790*/  MOV R0, UR7 ;  /* 0x0000000700007c02 */ /* 0x000fee0008000f00 */
.L_x_159:
[----:B--2---:R2:W3:Y:S02]  /*87a0*/  SYNCS.PHASECHK.TRANS64.TRYWAIT P0, [R0+URZ+0x88], R3 ;  /* 0x00008803000075a7 */ /* 0x0044e400080011ff */
[----:B---3--:R-:W-:Y:S05]  /*87b0*/  @!P0 NANOSLEEP.SYNCS 0x989680 ;  /* 0x009896800000895d */ /* 0x008fea0003900000 */
[----:B------:R-:W3:Y:S02]  /*87c0*/  @!P0 SYNCS.PHASECHK.TRANS64 P0, [R0+URZ+0x88], R3 ;  /* 0x00008803000085a7 */ /* 0x000ee400080010ff */
[----:B---3--:R-:W-:Y:S05]  /*87d0*/  @!P0 BRA `(.L_x_159) ;  /* 0xfffffffc00f08947 */ /* 0x008fea000383ffff */
[----:B------:R-:W-:Y:S05]  /*87e0*/  BRA `(.L_x_70) ;  /* 0xffffffb800987947 */ /* 0x000fea000383ffff */
.L_x_74:
[----:B------:R-:W-:Y:S07]  /*87f0*/  MOV R3, UR7 ;  /* 0x0000000700037c02 */ /* 0x000fee0008000f00 */
.L_x_160:
[----:B-1----:R1:W2:Y:S02]  /*8800*/  SYNCS.PHASECHK.TRANS64.TRYWAIT P0, [R3+URZ+0x60], R12 ;  /* 0x0000600c030075a7 */ /* 0x0022a400080011ff */
[----:B--2---:R-:W-:Y:S05]  /*8810*/  @!P0 NANOSLEEP.SYNCS 0x989680 ;  /* 0x009896800000895d */ /* 0x004fea0003900000 */
[----:B------:R-:W2:Y:S02]  /*8820*/  @!P0 SYNCS.PHASECHK.TRANS64 P0, [R3+URZ+0x60], R12 ;  /* 0x0000600c030085a7 */ /* 0x000ea400080010ff */
[----:B--2---:R-:W-:Y:S05]  /*8830*/  @!P0 BRA `(.L_x_160) ;  /* 0xfffffffc00f08947 */ /* 0x004fea000383ffff */
[----:B------:R-:W-:Y:S05]  /*8840*/  BRA `(.L_x_161) ;  /* 0xffffffbc00107947 */ /* 0x000fea000383ffff */
.L_x_75:
[----:B-1----:R-:W-:Y:S07]  /*8850*/  MOV R3, UR7 ;  /* 0x0000000700037c02 */ /* 0x002fee0008000f00 */
.L_x_162:
[----:B-1----:R1:W2:Y:S02]  /*8860*/  SYNCS.PHASECHK.TRANS64.TRYWAIT P0, [R3+URZ+0x68], R12 ;  /* 0x0000680c030075a7 */ /* 0x0022a400080011ff */
[----:B--2---:R-:W-:Y:S05]  /*8870*/  @!P0 NANOSLEEP.SYNCS 0x989680 ;  /* 0x009896800000895d */ /* 0x004fea0003900000 */
[----:B------:R-:W2:Y:S02]  /*8880*/  @!P0 SYNCS.PHASECHK.TRANS64 P0, [R3+URZ+0x68], R12 ;  /* 0x0000680c030085a7 */ /* 0x000ea400080010ff */
[----:B--2---:R-:W-:Y:S05]  /*8890*/  @!P0 BRA `(.L_x_162) ;  /* 0xfffffffc00f08947 */ /* 0x004fea000383ffff */
[----:B------:R-:W-:Y:S05]  /*88a0*/  BRA `(.L_x_163) ;  /* 0xffffffbc004c7947 */ /* 0x000fea000383ffff */
.L_x_76:
[----:B-1----:R-:W-:Y:S07]  /*88b0*/  MOV R3, UR7 ;  /* 0x0000000700037c02 */ /* 0x002fee0008000f00 */
.L_x_164:
[----:B-1----:R1:W2:Y:S02]  /*88c0*/  SYNCS.PHASECHK.TRANS64.TRYWAIT P0, [R3+URZ+0x70], R12 ;  /* 0x0000700c030075a7 */ /* 0x0022a400080011ff */
[----:B--2---:R-:W-:Y:S05]  /*88d0*/  @!P0 NANOSLEEP.SYNCS 0x989680 ;  /* 0x009896800000895d */ /* 0x004fea0003900000 */
[----:B------:R-:W2:Y:S02]  /*88e0*/  @!P0 SYNCS.PHASECHK.TRANS64 P0, [R3+URZ+0x70], R12 ;  /* 0x0000700c030085a7 */ /* 0x000ea400080010ff */
[----:B--2---:R-:W-:Y:S05]  /*88f0*/  @!P0 BRA `(.L_x_164) ;  /* 0xfffffffc00f08947 */ /* 0x004fea000383ffff */
[----:B------:R-:W-:Y:S05]  /*8900*/  BRA `(.L_x_165) ;  /* 0xffffffbc00947947 */ /* 0x000fea000383ffff */
.L_x_77:
[----:B------:R-:W-:Y:S07]  /*8910*/  MOV R3, UR7 ;  /* 0x0000000700037c02 */ /* 0x000fee0008000f00 */
.L_x_166:
[----:B-1----:R1:W2:Y:S02]  /*8920*/  SYNCS.PHASECHK.TRANS64.TRYWAIT P0, [R3+URZ+0x78], R12 ;  /* 0x0000780c030075a7 */ /* 0x0022a400080011ff */
[----:B--2---:R-:W-:Y:S05]  /*8930*/  @!P0 NANOSLEEP.SYNCS 0x989680 ;  /* 0x009896800000895d */ /* 0x004fea0003900000 */
[----:B------:R-:W2:Y:S02]  /*8940*/  @!P0 SYNCS.PHASECHK.TRANS64 P0, [R3+URZ+0x78], R12 ;  /* 0x0000780c030085a7 */ /* 0x000ea400080010ff */
[----:B--2---:R-:W-:Y:S05]  /*8950*/  @!P0 BRA `(.L_x_166) ;  /* 0xfffffffc00f08947 */ /* 0x004fea000383ffff */
[----:B------:R-:W-:Y:S05]  /*8960*/  BRA `(.L_x_167) ;  /* 0xffffffc0001c7947 */ /* 0x000fea000383ffff */
.L_x_79:
[----:B------:R-:W-:-:S07]  /*8970*/  MOV R0, UR7 ;  /* 0x0000000700007c02 */ /* 0x000fce0008000f00 */
.L_x_168:
[----:B-1----:R1:W3:Y:S02]  /*8980*/  SYNCS.PHASECHK.TRANS64.TRYWAIT P0, [R0+URZ+0x60], R3 ;  /* 0x00006003000075a7 */ /* 0x0022e400080011ff */
[----:B---3--:R-:W-:Y:S05]  /*8990*/  @!P0 NANOSLEEP.SYNCS 0x989680 ;  /* 0x009896800000895d */ /* 0x008fea0003900000 */
[----:B------:R-:W3:Y:S02]  /*89a0*/  @!P0 SYNCS.PHASECHK.TRANS64 P0, [R0+URZ+0x60], R3 ;  /* 0x00006003000085a7 */ /* 0x000ee400080010ff */
[----:B---3--:R-:W-:Y:S05]  /*89b0*/  @!P0 BRA `(.L_x_168) ;  /* 0xfffffffc00f08947 */ /* 0x008fea000383ffff */
[----:B------:R-:W-:Y:S05]  /*89c0*/  BRA `(.L_x_169) ;  /* 0xffffffc0008c7947 */ /* 0x000fea000383ffff */
.L_x_80:
[----:B-1----:R-:W-:-:S07]  /*89d0*/  MOV R0, UR7 ;  /* 0x0000000700007c02 */ /* 0x002fce0008000f00 */
.L_x_170:
[----:B-1----:R1:W3:Y:S02]  /*89e0*/  SYNCS.PHASECHK.TRANS64.TRYWAIT P0, [R0+URZ+0x68], R3 ;  /* 0x00006803000075a7 */ /* 0x0022e400080011ff */
[----:B---3--:R-:W-:Y:S05]  /*89f0*/  @!P0 NANOSLEEP.SYNCS 0x989680 ;  /* 0x009896800000895d */ /* 0x008fea0003900000 */
[----:B------:R-:W3:Y:S02]  /*8a00*/  @!P0 SYNCS.PHASECHK.TRANS64 P0, [R0+URZ+0x68], R3 ;  /* 0x00006803000085a7 */ /* 0x000ee400080010ff */
[----:B---3--:R-:W-:Y:S05]  /*8a10*/  @!P0 BRA `(.L_x_170) ;  /* 0xfffffffc00f08947 */ /* 0x008fea000383ffff */
[----:B------:R-:W-:Y:S05]  /*8a20*/  BRA `(.L_x_171) ;  /* 0xffffffc0007c7947 */ /* 0x000fea000383ffff */
.L_x_81:
[----:B-1----:R-:W-:-:S07]  /*8a30*/  MOV R0, UR7 ;  /* 0x0000000700007c02 */ /* 0x002fce0008000f00 */
.L_x_172:
[----:B-1----:R1:W3:Y:S02]  /*8a40*/  SYNCS.PHASECHK.TRANS64.TRYWAIT P0, [R0+URZ+0x70], R3 ;  /* 0x00007003000075a7 */ /* 0x0022e400080011ff */
[----:B---3--:R-:W-:Y:S05]  /*8a50*/  @!P0 NANOSLEEP.SYNCS 0x989680 ;  /* 0x009896800000895d */ /* 0x008fea0003900000 */
[----:B------:R-:W3:Y:S02]  /*8a60*/  @!P0 SYNCS.PHASECHK.TRANS64 P0, [R0+URZ+0x70], R3 ;  /* 0x00007003000085a7 */ /* 0x000ee400080010ff */
[----:B---3--:R-:W-:Y:S05]  /*8a70*/  @!P0 BRA `(.L_x_172) ;  /* 0xfffffffc00f08947 */ /* 0x008fea000383ffff */
[----:B------:R-:W-:Y:S05]  /*8a80*/  BRA `(.L_x_173) ;  /* 0xffffffc0006c7947 */ /* 0x000fea000383ffff */
.L_x_83:
[----:B--2---:R2:W4:Y:S02]  /*8a90*/  SYNCS.PHASECHK.TRANS64.TRYWAIT P0, [R0+URZ+0x90], R3 ;  /* 0x00009003000075a7 */ /* 0x00452400080011ff */
[----:B----4-:R-:W-:Y:S05]  /*8aa0*/  @!P0 NANOSLEEP.SYNCS 0x989680 ;  /* 0x009896800000895d */ /* 0x010fea0003900000 */
[----:B------:R-:W4:Y:S02]  /*8ab0*/  @!P0 SYNCS.PHASECHK.TRANS64 P0, [R0+URZ+0x90], R3 ;  /* 0x00009003000085a7 */ /* 0x000f2400080010ff */
[----:B----4-:R-:W-:Y:S05]  /*8ac0*/  @!P0 BRA `(.L_x_83) ;  /* 0xfffffffc00f08947 */ /* 0x010fea000383ffff */
[----:B------:R-:W-:Y:S05]  /*8ad0*/  BRA `(.L_x_174) ;  /* 0xffffffc400407947 */ /* 0x000fea000383ffff */
.L_x_94:
[----:B-1----:R-:W-:Y:S04]  /*8ae0*/  MOV R2, UR48 ;  /* 0x0000003000027c02 */ /* 0x002fe80008000f00 */
[----:B------:R1:W3:Y:S03]  /*8af0*/  SYNCS.PHASECHK.TRANS64.TRYWAIT P1, [R2+URZ+0x40], R3 ;  /* 0x00004003020075a7 */ /* 0x0002e600080211ff */
[----:B---3--:R-:W-:Y:S05]  /*8b00*/  @!P1 NANOSLEEP.SYNCS 0x989680 ;  /* 0x009896800000995d */ /* 0x008fea0003900000 */
[----:B------:R-:W3:Y:S02]  /*8b10*/  @!P1 SYNCS.PHASECHK.TRANS64 P1, [R2+URZ+0x40], R3 ;  /* 0x00004003020095a7 */ /* 0x000ee400080210ff */
[----:B---3--:R-:W-:Y:S05]  /*8b20*/  @!P1 BRA `(.L_x_94) ;  /* 0xfffffffc00ec9947 */ /* 0x008fea000383ffff */
[----:B------:R-:W-:Y:S05]  /*8b30*/  BRA `(.L_x_93) ;  /* 0xffffffd0004c7947 */ /* 0x000fea000383ffff */
.L_x_96:
[----:B-1----:R1:W4:Y:S02]  /*8b40*/  SYNCS.PHASECHK.TRANS64.TRYWAIT P0, [R79+URZ+0xb0], R0 ;  /* 0x0000b0004f0075a7 */ /* 0x00232400080011ff */
[----:B----4-:R-:W-:Y:S05]  /*8b50*/  @!P0 NANOSLEEP.SYNCS 0x989680 ;  /* 0x009896800000895d */ /* 0x010fea0003900000 */
[----:B------:R-:W4:Y:S02]  /*8b60*/  @!P0 SYNCS.PHASECHK.TRANS64 P0, [R79+URZ+0xb0], R0 ;  /* 0x0000b0004f0085a7 */ /* 0x000f2400080010ff */
[----:B----4-:R-:W-:Y:S05]  /*8b70*/  @!P0 BRA `(.L_x_96) ;  /* 0xfffffffc00f08947 */ /* 0x010fea000383ffff */
[----:B------:R-:W-:Y:S05]  /*8b80*/  BRA `(.L_x_95) ;  /* 0xffffffd000707947 */ /* 0x000fea000383ffff */
.L_x_105:
[----:B--2---:R2:W4:Y:S02]  /*8b90*/  SYNCS.PHASECHK.TRANS64.TRYWAIT P0, [R3+URZ+0x40], R0 ;  /* 0x00004000030075a7 */ /* 0x00452400080011ff */
[----:B----4-:R-:W-:Y:S05]  /*8ba0*/  @!P0 NANOSLEEP.SYNCS 0x989680 ;  /* 0x009896800000895d */ /* 0x010fea0003900000 */
[----:B------:R-:W4:Y:S02]  /*8bb0*/  @!P0 SYNCS.PHASECHK.TRANS64 P0, [R3+URZ+0x40], R0 ;  /* 0x00004000030085a7 */ /* 0x000f2400080010ff */
[----:B----4-:R-:W-:Y:S05]  /*8bc0*/  @!P0 BRA `(.L_x_105) ;  /* 0xfffffffc00f08947 */ /* 0x010fea000383ffff */
[----:B------:R-:W-:Y:S05]  /*8bd0*/  BRA `(.L_x_104) ;  /* 0xffffffd8005c7947 */ /* 0x000fea000383ffff */
.L_x_113:
[----:B--2---:R2:W4:Y:S02]  /*8be0*/  SYNCS.PHASECHK.TRANS64.TRYWAIT P0, [R83+URZ+0x40], R4 ;  /* 0x00004004530075a7 */ /* 0x00452400080011ff */
[----:B----4-:R-:W-:Y:S05]  /*8bf0*/  @!P0 NANOSLEEP.SYNCS 0x989680 ;  /* 0x009896800000895d */ /* 0x010fea0003900000 */
[----:B------:R-:W4:Y:S02]  /*8c00*/  @!P0 SYNCS.PHASECHK.TRANS64 P0, [R83+URZ+0x40], R4 ;  /* 0x00004004530085a7 */ /* 0x000f2400080010ff */
[----:B----4-:R-:W-:Y:S05]  /*8c10*/  @!P0 BRA `(.L_x_113) ;  /* 0xfffffffc00f08947 */ /* 0x010fea000383ffff */
[----:B------:R-:W-:Y:S05]  /*8c20*/  BRA `(.L_x_112) ;  /* 0xffffffe000687947 */ /* 0x000fea000383ffff */
.L_x_121:
[----:B--2---:R2:W4:Y:S02]  /*8c30*/  SYNCS.PHASECHK.TRANS64.TRYWAIT P0, [R88+URZ+0x40], R3 ;  /* 0x00004003580075a7 */ /* 0x00452400080011ff */
[----:B----4-:R-:W-:Y:S05]  /*8c40*/  @!P0 NANOSLEEP.SYNCS 0x989680 ;  /* 0x009896800000895d */ /* 0x010fea0003900000 */
[----:B------:R-:W4:Y:S02]  /*8c50*/  @!P0 SYNCS.PHASECHK.TRANS64 P0, [R88+URZ+0x40], R3 ;  /* 0x00004003580085a7 */ /* 0x000f2400080010ff */
[----:B----4-:R-:W-:Y:S05]  /*8c60*/  @!P0 BRA `(.L_x_121) ;  /* 0xfffffffc00f08947 */ /* 0x010fea000383ffff */
[----:B------:R-:W-:Y:S05]  /*8c70*/  BRA `(.L_x_120) ;  /* 0xffffffe800747947 */ /* 0x000fea000383ffff */
        .weak           $__internal_0_$__cuda_sm10x_tcgen05_guardrail_trap_col_being_dealloced_not_returned_by_alloc
        .type           $__internal_0_$__cuda_sm10x_tcgen05_guardrail_trap_col_being_dealloced_not_returned_by_alloc,@function
        .size           $__internal_0_$__cuda_sm10x_tcgen05_guardrail_trap_col_being_dealloced_not_returned_by_alloc,($__internal_1_$__cuda_sm10x_tcgen05_guardrail_trap_phase_invalid_during_alloc - $__internal_0_$__cuda_sm10x_tcgen05_guardrail_trap_col_being_dealloced_not_returned_by_alloc)
$__internal_0_$__cuda_sm10x_tcgen05_guardrail_trap_col_being_dealloced_not_returned_by_alloc:
[----:B------:R-:W-:Y:S05]  /*8c80*/  BPT.TRAP 0x1 ;  /* 0x000000040000795c */ /* 0x000fea0000300000 */
[----:B------:R-:W-:-:S04]  /*8c90*/  HFMA2 R3, -RZ, RZ, 0, 0 ;  /* 0x00000000ff037431 */ /* 0x000fc800000001ff */
[----:B------:R-:W-:Y:S05]  /*8ca0*/  RET.REL.NODEC R2 `(_ZN7cutlass13device_kernelINS_4gemm6kernel13GemmUniversalIN4cute5tupleIJiiiiEEENS1_10collective13CollectiveMmaINS1_35MainloopSm100TmaUmmaWarpSpecializedILi4ELi2ELi4ENS5_IJNS4_1CILi1EEESB_SB_EEEEENS5_IJNSA_ILi64EEENSA_ILi128EEESF_EEENS_10bfloat16_tENS5_IJSB_llEEESH_NS5_IJlSB_lEEENS4_8TiledMMAINS4_8MMA_AtomIJNS4_20SM100_MMA_F16BF16_SSISH_SH_fLi64ELi128ELNS4_4UMMA5MajorE1ELSO_0ELNSN_7ScaleInE0ELSP_0EEEEEENS4_6LayoutISC_NS5_IJNSA_ILi0EEEST_ST_EEEEENS5_IJNS4_10UnderscoreESW_SW_EEEEENS4_13SM90_TMA_LOADENS4_14ComposedLayoutINS4_7SwizzleILi3ELi4ELi3EEENS4_18smem_ptr_flag_bitsILi16EEENSS_INS5_IJSE_NSA_ILi8EEEEEENS5_IJSB_SE_EEEEEEEvNS4_8identityESZ_NS10_IS12_S14_NSS_INS5_IJS15_SE_EEENS5_IJSE_SB_EEEEEEEvS1A_EENS_8epilogue10collective18CollectiveEpilogueINS1G_23Sm100TmaWarpSpecializedILi4ELi2ELi16ELb1ELb0EEEJSG_NS5_IJNSS_ISE_SB_EENSS_INSA_ILi32EEESB_EEEEESH_SJ_SH_SJ_NS1G_6fusion15FusionCallbacksIS1K_NS1P_17LinearCombinationISH_fSH_fLNS_15FloatRoundStyleE2EEESG_S1O_JEEENS4_5SM1004TMEM4LOAD26SM100_TMEM_LOAD_16dp256b4xESZ_NS10_INS11_ILi2ELi4ELi3EEES14_NSS_INS5_IJS15_S1M_EEENS5_IJS1M_SB_EEEEEEENS4_17SM75_U32x4_LDSM_NENS4_14SM90_TMA_STOREES23_NS4_17SM90_U32x4_STSM_NENS4_39AutoVectorizingCopyWithAssumedAlignmentILi128EEEEEEvvEEEEvNT_6ParamsE) ;  /* 0xffffff7002d47950 */ /* 0x000fea0003c3ffff */
        .weak           $__internal_1_$__cuda_sm10x_tcgen05_guardrail_trap_phase_invalid_during_alloc
        .type           $__internal_1_$__cuda_sm10x_tcgen05_guardrail_trap_phase_invalid_during_alloc,@function
        .size           $__internal_1_$__cuda_sm10x_tcgen05_guardrail_trap_phase_invalid_during_alloc,($__internal_2_$__cuda_sm10x_tcgen05_guardrail_trap_unallocated_columns_being_dealloced - $__internal_1_$__cuda_sm10x_tcgen05_guardrail_trap_phase_invalid_during_alloc)
$__internal_1_$__cuda_sm10x_tcgen05_guardrail_trap_phase_invalid_during_alloc:
[----:B------:R-:W-:Y:S05]  /*8cb0*/  BPT.TRAP 0x1 ;  /* 0x000000040000795c */ /* 0x000fea0000300000 */
[----:B------:R-:W-:-:S04]  /*8cc0*/  MOV R3, 0x0 ;  /* 0x0000000000037802 */ /* 0x000fc80000000f00 */
[----:B------:R-:W-:Y:S05]  /*8cd0*/  RET.REL.NODEC R2 `(_ZN7cutlass13device_kernelINS_4gemm6kernel13GemmUniversalIN4cute5tupleIJiiiiEEENS1_10collective13CollectiveMmaINS1_35MainloopSm100TmaUmmaWarpSpecializedILi4ELi2ELi4ENS5_IJNS4_1CILi1EEESB_SB_EEEEENS5_IJNSA_ILi64EEENSA_ILi128EEESF_EEENS_10bfloat16_tENS5_IJSB_llEEESH_NS5_IJlSB_lEEENS4_8TiledMMAINS4_8MMA_AtomIJNS4_20SM100_MMA_F16BF16_SSISH_SH_fLi64ELi128ELNS4_4UMMA5MajorE1ELSO_0ELNSN_7ScaleInE0ELSP_0EEEEEENS4_6LayoutISC_NS5_IJNSA_ILi0EEEST_ST_EEEEENS5_IJNS4_10UnderscoreESW_SW_EEEEENS4_13SM90_TMA_LOADENS4_14ComposedLayoutINS4_7SwizzleILi3ELi4ELi3EEENS4_18smem_ptr_flag_bitsILi16EEENSS_INS5_IJSE_NSA_ILi8EEEEEENS5_IJSB_SE_EEEEEEEvNS4_8identityESZ_NS10_IS12_S14_NSS_INS5_IJS15_SE_EEENS5_IJSE_SB_EEEEEEEvS1A_EENS_8epilogue10collective18CollectiveEpilogueINS1G_23Sm100TmaWarpSpecializedILi4ELi2ELi16ELb1ELb0EEEJSG_NS5_IJNSS_ISE_SB_EENSS_INSA_ILi32EEESB_EEEEESH_SJ_SH_SJ_NS1G_6fusion15FusionCallbacksIS1K_NS1P_17LinearCombinationISH_fSH_fLNS_15FloatRoundStyleE2EEESG_S1O_JEEENS4_5SM1004TMEM4LOAD26SM100_TMEM_LOAD_16dp256b4xESZ_NS10_INS11_ILi2ELi4ELi3EEES14_NSS_INS5_IJS15_S1M_EEENS5_IJS1M_SB_EEEEEEENS4_17SM75_U32x4_LDSM_NENS4_14SM90_TMA_STOREES23_NS4_17SM90_U32x4_STSM_NENS4_39AutoVectorizingCopyWithAssumedAlignmentILi128EEEEEEvvEEEEvNT_6ParamsE) ;  /* 0xffffff7002c87950 */ /* 0x000fea0003c3ffff */
        .weak           $__internal_2_$__cuda_sm10x_tcgen05_guardrail_trap_unallocated_columns_being_dealloced
        .type           $__internal_2_$__cuda_sm10x_tcgen05_guardrail_trap_unallocated_columns_being_dealloced,@function
        .size           $__internal_2_$__cuda_sm10x_tcgen05_guardrail_trap_unallocated_columns_being_dealloced,(.L_x_176 - $__internal_2_$__cuda_sm10x_tcgen05_guardrail_trap_unallocated_columns_being_dealloced)
$__internal_2_$__cuda_sm10x_tcgen05_guardrail_trap_unallocated_columns_being_dealloced:
[----:B------:R-:W-:Y:S05]  /*8ce0*/  BPT.TRAP 0x1 ;  /* 0x000000040000795c */ /* 0x000fea0000300000 */
[----:B------:R-:W-:-:S04]  /*8cf0*/  HFMA2 R3, -RZ, RZ, 0, 0 ;  /* 0x00000000ff037431 */ /* 0x000fc800000001ff */
[----:B------:R-:W-:Y:S05]  /*8d00*/  RET.REL.NODEC R2 `(_ZN7cutlass13device_kernelINS_4gemm6kernel13GemmUniversalIN4cute5tupleIJiiiiEEENS1_10collective13CollectiveMmaINS1_35MainloopSm100TmaUmmaWarpSpecializedILi4ELi2ELi4ENS5_IJNS4_1CILi1EEESB_SB_EEEEENS5_IJNSA_ILi64EEENSA_ILi128EEESF_EEENS_10bfloat16_tENS5_IJSB_llEEESH_NS5_IJlSB_lEEENS4_8TiledMMAINS4_8MMA_AtomIJNS4_20SM100_MMA_F16BF16_SSISH_SH_fLi64ELi128ELNS4_4UMMA5MajorE1ELSO_0ELNSN_7ScaleInE0ELSP_0EEEEEENS4_6LayoutISC_NS5_IJNSA_ILi0EEEST_ST_EEEEENS5_IJNS4_10UnderscoreESW_SW_EEEEENS4_13SM90_TMA_LOADENS4_14ComposedLayoutINS4_7SwizzleILi3ELi4ELi3EEENS4_18smem_ptr_flag_bitsILi16EEENSS_INS5_IJSE_NSA_ILi8EEEEEENS5_IJSB_SE_EEEEEEEvNS4_8identityESZ_NS10_IS12_S14_NSS_INS5_IJS15_SE_EEENS5_IJSE_SB_EEEEEEEvS1A_EENS_8epilogue10collective18CollectiveEpilogueINS1G_23Sm100TmaWarpSpecializedILi4ELi2ELi16ELb1ELb0EEEJSG_NS5_IJNSS_ISE_SB_EENSS_INSA_ILi32EEESB_EEEEESH_SJ_SH_SJ_NS1G_6fusion15FusionCallbacksIS1K_NS1P_17LinearCombinationISH_fSH_fLNS_15FloatRoundStyleE2EEESG_S1O_JEEENS4_5SM1004TMEM4LOAD26SM100_TMEM_LOAD_16dp256b4xESZ_NS10_INS11_ILi2ELi4ELi3EEES14_NSS_INS5_IJS15_S1M_EEENS5_IJS1M_SB_EEEEEEENS4_17SM75_U32x4_LDSM_NENS4_14SM90_TMA_STOREES23_NS4_17SM90_U32x4_STSM_NENS4_39AutoVectorizingCopyWithAssumedAlignmentILi128EEEEEEvvEEEEvNT_6ParamsE) ;  /* 0xffffff7002bc7950 */ /* 0x000fea0003c3ffff */
.L_x_175:
[----:B------:R-:W-:-:S00]  /*8d10*/  BRA `(.L_x_175) ;  /* 0xfffffffc00fc7947 */ /* 0x000fc0000383ffff */
[----:B------:R-:W-:-:S00]  /*8d20*/  NOP ;  /* 0x0000000000007918 */ /* 0x000fc00000000000 */
        /* <DEDUP_REMOVED lines=13> */
.L_x_176:


//--------------------- .nv.global.init           --------------------------
	.section	.nv.global.init,"aw",@progbits
.nv.global.init:
	.type		$str$27,@object
	.size		$str$27,($str$28 - $str$27)
$str$27:
        /*0000*/ 	.byte	0x28, 0x61, 0x64, 0x64, 0x72, 0x65, 0x73, 0x73, 0x20, 0x26, 0x20, 0x6d, 0x61, 0x73, 0x6b, 0x29
        /*0010*/ 	.byte	0x20, 0x3d, 0x3d, 0x20, 0x30, 0x00
	.type		$str$28,@object
	.size		$str$28,($str$26 - $str$28)
$str$28:
        /*0016*/ 	.byte	0x2f, 0x74, 0x6d, 0x70, 0x2f, 0x63, 0x75, 0x74, 0x6c, 0x61, 0x73, 0x73, 0x5f, 0x73, 0x77, 0x65
        /*0026*/ 	.byte	0x65, 0x70, 0x5f, 0x73, 0x72, 0x63, 0x2f, 0x69, 0x6e, 0x63, 0x6c, 0x75, 0x64, 0x65, 0x2f, 0x63
        /*0036*/ 	.byte	0x75, 0x74, 0x65, 0x2f, 0x70, 0x6f, 0x69, 0x6e, 0x74, 0x65, 0x72, 0x5f, 0x66, 0x6c, 0x61, 0x67
        /*0046*/ 	.byte	0x67, 0x65, 0x64, 0x2e, 0x68, 0x70, 0x70, 0x00
	.type		$str$26,@object
	.size		$str$26,($str$25 - $str$26)
$str$26:
        /*004e*/ 	.byte	0x2f, 0x74, 0x6d, 0x70, 0x2f, 0x63, 0x75, 0x74, 0x6c, 0x61, 0x73, 0x73, 0x5f, 0x73, 0x77, 0x65
        /*005e*/ 	.byte	0x65, 0x70, 0x5f, 0x73, 0x72, 0x63, 0x2f, 0x69, 0x6e, 0x63, 0x6c, 0x75, 0x64, 0x65, 0x2f, 0x63
        /*006e*/ 	.byte	0x75, 0x74, 0x65, 0x2f, 0x61, 0x74, 0x6f, 0x6d, 0x2f, 0x63, 0x6f, 0x70, 0x79, 0x5f, 0x74, 0x72
        /*007e*/ 	.byte	0x61, 0x69, 0x74, 0x73, 0x5f, 0x73, 0x6d, 0x31, 0x30, 0x30, 0x2e, 0x68, 0x70, 0x70, 0x00
	.type		$str$25,@object
	.size		$str$25,(__unnamed_1 - $str$25)
$str$25:
        /*008d*/ 	.byte	0x28, 0x28, 0x75, 0x69, 0x6e, 0x74, 0x33, 0x32, 0x5f, 0x74, 0x28, 0x74, 0x68, 0x72, 0x65, 0x61
        /*009d*/ 	.byte	0x64, 0x49, 0x64, 0x78, 0x2e, 0x78, 0x29, 0x20, 0x2f, 0x20, 0x33, 0x32, 0x29, 0x20, 0x25, 0x20
        /*00ad*/ 	.byte	0x34, 0x29, 0x20, 0x3d, 0x3d, 0x20, 0x28, 0x28, 0x28, 0x74, 0x6d, 0x65, 0x6d, 0x5f, 0x61, 0x64
        /*00bd*/ 	.byte	0x64, 0x72, 0x20, 0x3e, 0x3e, 0x20, 0x31, 0x36, 0x29, 0x20, 0x2f, 0x20, 0x33, 0x32, 0x29, 0x20
        /*00cd*/ 	.byte	0x25, 0x20, 0x34, 0x29, 0x00
	.type		__unnamed_1,@object
	.size		__unnamed_1,(__unnamed_2 - __unnamed_1)
__unnamed_1:
        /*00d2*/ 	.byte	0x61, 0x75, 0x74, 0x6f, 0x20, 0x63, 0x75, 0x74, 0x65, 0x3a, 0x3a, 0x61, 0x73, 0x5f, 0x70, 0x6f
        /* <DEDUP_REMOVED lines=24> */
        /*0262*/ 	.byte	0x30, 0x34, 0x38, 0x3e, 0x3e, 0x3e, 0x3e, 0x5d, 0x00
	.type		__unnamed_2,@object
	.size		__unnamed_2,(.L_2 - __unnamed_2)
__unnamed_2:
        /* <DEDUP_REMOVED lines=45> */
        /*053b*/ 	.byte	0x3e, 0x3e, 0x3e, 0x5d, 0x00
.L_2:


//--------------------- .nv.shared._ZN7cutlass13device_kernelINS_4gemm6kernel13GemmUniversalIN4cute5tupleIJiiiiEEENS1_10collective13CollectiveMmaINS1_35MainloopSm100TmaUmmaWarpSpecializedILi4ELi2ELi4ENS5_IJNS4_1CILi1EEESB_SB_EEEEENS5_IJNSA_ILi64EEENSA_ILi128EEESF_EEENS_10bfloat16_tENS5_IJSB_llEEESH_NS5_IJlSB_lEEENS4_8TiledMMAINS4_8MMA_AtomIJNS4_20SM100_MMA_F16BF16_SSISH_SH_fLi64ELi128ELNS4_4UMMA5MajorE1ELSO_0ELNSN_7ScaleInE0ELSP_0EEEEEENS4_6LayoutISC_NS5_IJNSA_ILi0EEEST_ST_EEEEENS5_IJNS4_10UnderscoreESW_SW_EEEEENS4_13SM90_TMA_LOADENS4_14ComposedLayoutINS4_7SwizzleILi3ELi4ELi3EEENS4_18smem_ptr_flag_bitsILi16EEENSS_INS5_IJSE_NSA_ILi8EEEEEENS5_IJSB_SE_EEEEEEEvNS4_8identityESZ_NS10_IS12_S14_NSS_INS5_IJS15_SE_EEENS5_IJSE_SB_EEEEEEEvS1A_EENS_8epilogue10collective18CollectiveEpilogueINS1G_23Sm100TmaWarpSpecializedILi4ELi2ELi16ELb1ELb0EEEJSG_NS5_IJNSS_ISE_SB_EENSS_INSA_ILi32EEESB_EEEEESH_SJ_SH_SJ_NS1G_6fusion15FusionCallbacksIS1K_NS1P_17LinearCombinationISH_fSH_fLNS_15FloatRoundStyleE2EEESG_S1O_JEEENS4_5SM1004TMEM4LOAD26SM100_TMEM_LOAD_16dp256b4xESZ_NS10_INS11_ILi2ELi4ELi3EEES14_NSS_INS5_IJS15_S1M_EEENS5_IJS1M_SB_EEEEEEENS4_17SM75_U32x4_LDSM_NENS4_14SM90_TMA_STOREES23_NS4_17SM90_U32x4_STSM_NENS4_39AutoVectorizingCopyWithAssumedAlignmentILi128EEEEEEvvEEEEvNT_6ParamsE --------------------------
	.section	.nv.shared._ZN7cutlass13device_kernelINS_4gemm6kernel13GemmUniversalIN4cute5tupleIJiiiiEEENS1_10collective13CollectiveMmaINS1_35MainloopSm100TmaUmmaWarpSpecializedILi4ELi2ELi4ENS5_IJNS4_1CILi1EEESB_SB_EEEEENS5_IJNSA_ILi64EEENSA_ILi128EEESF_EEENS_10bfloat16_tENS5_IJSB_llEEESH_NS5_IJlSB_lEEENS4_8TiledMMAINS4_8MMA_AtomIJNS4_20SM100_MMA_F16BF16_SSISH_SH_fLi64ELi128ELNS4_4UMMA5MajorE1ELSO_0ELNSN_7ScaleInE0ELSP_0EEEEEENS4_6LayoutISC_NS5_IJNSA_ILi0EEEST_ST_EEEEENS5_IJNS4_10UnderscoreESW_SW_EEEEENS4_13SM90_TMA_LOADENS4_14ComposedLayoutINS4_7SwizzleILi3ELi4ELi3EEENS4_18smem_ptr_flag_bitsILi16EEENSS_INS5_IJSE_NSA_ILi8EEEEEENS5_IJSB_SE_EEEEEEEvNS4_8identityESZ_NS10_IS12_S14_NSS_INS5_IJS15_SE_EEENS5_IJSE_SB_EEEEEEEvS1A_EENS_8epilogue10collective18CollectiveEpilogueINS1G_23Sm100TmaWarpSpecializedILi4ELi2ELi16ELb1ELb0EEEJSG_NS5_IJNSS_ISE_SB_EENSS_INSA_ILi32EEESB_EEEEESH_SJ_SH_SJ_NS1G_6fusion15FusionCallbacksIS1K_NS1P_17LinearCombinationISH_fSH_fLNS_15FloatRoundStyleE2EEESG_S1O_JEEENS4_5SM1004TMEM4LOAD26SM100_TMEM_LOAD_16dp256b4xESZ_NS10_INS11_ILi2ELi4ELi3EEES14_NSS_INS5_IJS15_S1M_EEENS5_IJS1M_SB_EEEEEEENS4_17SM75_U32x4_LDSM_NENS4_14SM90_TMA_STOREES23_NS4_17SM90_U32x4_STSM_NENS4_39AutoVectorizingCopyWithAssumedAlignmentILi128EEEEEEvvEEEEvNT_6ParamsE,"aw",@nobits
	.sectionflags	@""
	.align	16
	.zero		1024


//--------------------- .nv.shared.reserved.0     --------------------------
	.section	.nv.shared.reserved.0,"aw",@nobits
	.weak		__nv_reservedSMEM_offset_0_alias
	.size		__nv_reservedSMEM_offset_0_alias, 0, 64
	.other		__nv_reservedSMEM_offset_0_alias,@"STO_CUDA_RESERVED_SHARED STV_DEFAULT"
__nv_reservedSMEM_offset_0_alias:
	.zero		0
.nv.shared.reserved.0:
	.zero		64
	.weak		__nv_reservedSMEM_tcgen05_partition
	.type		__nv_reservedSMEM_tcgen05_partition,@object
	.size		__nv_reservedSMEM_tcgen05_partition,(.L_0 - __nv_reservedSMEM_tcgen05_partition)
__nv_reservedSMEM_tcgen05_partition:
	.zero		32
.L_0:


//--------------------- .nv.global                --------------------------
	.section	.nv.global,"aw",@nobits
.nv.global:
	.type		_ZN40_INTERNAL_b06d4fd4_4_k_cu_6e7dc054_311174cute1_E,@object
	.size		_ZN40_INTERNAL_b06d4fd4_4_k_cu_6e7dc054_311174cute1_E,(_ZN40_INTERNAL_b06d4fd4_4_k_cu_6e7dc054_311174cuda3std3__45__cpo6cbeginE - _ZN40_INTERNAL_b06d4fd4_4_k_cu_6e7dc054_311174cute1_E)
_ZN40_INTERNAL_b06d4fd4_4_k_cu_6e7dc054_311174cute1_E:
	.zero		1
	.type		_ZN40_INTERNAL_b06d4fd4_4_k_cu_6e7dc054_311174cuda3std3__45__cpo6cbeginE,@object
	.size		_ZN40_INTERNAL_b06d4fd4_4_k_cu_6e7dc054_311174cuda3std3__45__cpo6cbeginE,(_ZN40_INTERNAL_b06d4fd4_4_k_cu_6e7dc054_311174cuda3std3__48in_placeE - _ZN40_INTERNAL_b06d4fd4_4_k_cu_6e7dc054_311174cuda3std3__45__cpo6cbeginE)
_ZN40_INTERNAL_b06d4fd4_4_k_cu_6e7dc054_311174cuda3std3__45__cpo6cbeginE:
	.zero		1
	.type		_ZN40_INTERNAL_b06d4fd4_4_k_cu_6e7dc054_311174cuda3std3__48in_placeE,@object
	.size		_ZN40_INTERNAL_b06d4fd4_4_k_cu_6e7dc054_311174cuda3std3__48in_placeE,(_ZN40_INTERNAL_b06d4fd4_4_k_cu_6e7dc054_311174cuda3std6ranges3__45__cpo9iter_moveE - _ZN40_INTERNAL_b06d4fd4_4_k_cu_6e7dc054_311174cuda3std3__48in_placeE)
_ZN40_INTERNAL_b06d4fd4_4_k_cu_6e7dc054_311174cuda3std3__48in_placeE:
	.zero		1
	.type		_ZN40_INTERNAL_b06d4fd4_4_k_cu_6e7dc054_311174cuda3std6ranges3__45__cpo9iter_moveE,@object
	.size		_ZN40_INTERNAL_b06d4fd4_4_k_cu_6e7dc054_311174cuda3std6ranges3__45__cpo9iter_moveE,(_ZN40_INTERNAL_b06d4fd4_4_k_cu_6e7dc054_311174cuda3std3__45__cpo5beginE - _ZN40_INTERNAL_b06d4fd4_4_k_cu_6e7dc054_311174cuda3std6ranges3__45__cpo9iter_moveE)
_ZN40_INTERNAL_b06d4fd4_4_k_cu_6e7dc054_311174cuda3std6ranges3__45__cpo9iter_moveE:
	.zero		1
	.type		_ZN40_INTERNAL_b06d4fd4_4_k_cu_6e7dc054_311174cuda3std3__45__cpo5beginE,@object
	.size		_ZN40_INTERNAL_b06d4fd4_4_k_cu_6e7dc054_311174cuda3std3__45__cpo5beginE,(_ZN40_INTERNAL_b06d4fd4_4_k_cu_6e7dc054_311174cuda3std3__442_GLOBAL__N__b06d4fd4_4_k_cu_6e7dc054_311176ignoreE - _ZN40_INTERNAL_b06d4fd4_4_k_cu_6e7dc054_311174cuda3std3__45__cpo5beginE)
_ZN40_INTERNAL_b06d4fd4_4_k_cu_6e7dc054_311174cuda3std3__45__cpo5beginE:
	.zero		1
	.type		_ZN40_INTERNAL_b06d4fd4_4_k_cu_6e7dc054_311174cuda3std3__442_GLOBAL__N__b06d4fd4_4_k_cu_6e7dc054_311176ignoreE,@object
	.size		_ZN40_INTERNAL_b06d4fd4_4_k_cu_6e7dc054_311174cuda3std3__442_GLOBAL__N__b06d4fd4_4_k_cu_6e7dc054_311176ignoreE,(_ZN40_INTERNAL_b06d4fd4_4_k_cu_6e7dc054_311174cute7productE - _ZN40_INTERNAL_b06d4fd4_4_k_cu_6e7dc054_311174cuda3std3__442_GLOBAL__N__b06d4fd4_4_k_cu_6e7dc054_311176ignoreE)
_ZN40_INTERNAL_b06d4fd4_4_k_cu_6e7dc054_311174cuda3std3__442_GLOBAL__N__b06d4fd4_4_k_cu_6e7dc054_311176ignoreE:
	.zero		1
	.type		_ZN40_INTERNAL_b06d4fd4_4_k_cu_6e7dc054_311174cute7productE,@object
	.size		_ZN40_INTERNAL_b06d4fd4_4_k_cu_6e7dc054_311174cute7productE,(_ZN40_INTERNAL_b06d4fd4_4_k_cu_6e7dc054_311174cuda3std3__45__cpo3endE - _ZN40_INTERNAL_b06d4fd4_4_k_cu_6e7dc054_311174cute7productE)
_ZN40_INTERNAL_b06d4fd4_4_k_cu_6e7dc054_311174cute7productE:
	.zero		1
	.type		_ZN40_INTERNAL_b06d4fd4_4_k_cu_6e7dc054_311174cuda3std3__45__cpo3endE,@object
	.size		_ZN40_INTERNAL_b06d4fd4_4_k_cu_6e7dc054_311174cuda3std3__45__cpo3endE,(_ZN40_INTERNAL_b06d4fd4_4_k_cu_6e7dc054_311174cuda3std3__419piecewise_constructE - _ZN40_INTERNAL_b06d4fd4_4_k_cu_6e7dc054_311174cuda3std3__45__cpo3endE)
_ZN40_INTERNAL_b06d4fd4_4_k_cu_6e7dc054_311174cuda3std3__45__cpo3endE:
	.zero		1
	.type		_ZN40_INTERNAL_b06d4fd4_4_k_cu_6e7dc054_311174cuda3std3__419piecewise_constructE,@object
	.size		_ZN40_INTERNAL_b06d4fd4_4_k_cu_6e7dc054_311174cuda3std3__419piecewise_constructE,(_ZN40_INTERNAL_b06d4fd4_4_k_cu_6e7dc054_311174cuda3std3__45__cpo4cendE - _ZN40_INTERNAL_b06d4fd4_4_k_cu_6e7dc054_311174cuda3std3__419piecewise_constructE)
_ZN40_INTERNAL_b06d4fd4_4_k_cu_6e7dc054_311174cuda3std3__419piecewise_constructE:
	.zero		1
	.type		_ZN40_INTERNAL_b06d4fd4_4_k_cu_6e7dc054_311174cuda3std3__45__cpo4cendE,@object
	.size		_ZN40_INTERNAL_b06d4fd4_4_k_cu_6e7dc054_311174cuda3std3__45__cpo4cendE,(_ZN40_INTERNAL_b06d4fd4_4_k_cu_6e7dc054_311174cuda3std6ranges3__45__cpo4swapE - _ZN40_INTERNAL_b06d4fd4_4_k_cu_6e7dc054_311174cuda3std3__45__cpo4cendE)
_ZN40_INTERNAL_b06d4fd4_4_k_cu_6e7dc054_311174cuda3std3__45__cpo4cendE:
	.zero		1
	.type		_ZN40_INTERNAL_b06d4fd4_4_k_cu_6e7dc054_311174cuda3std6ranges3__45__cpo4swapE,@object
	.size		_ZN40_INTERNAL_b06d4fd4_4_k_cu_6e7dc054_311174cuda3std6ranges3__45__cpo4swapE,(.L_10 - _ZN40_INTERNAL_b06d4fd4_4_k_cu_6e7dc054_311174cuda3std6ranges3__45__cpo4swapE)
_ZN40_INTERNAL_b06d4fd4_4_k_cu_6e7dc054_311174cuda3std6ranges3__45__cpo4swapE:
	.zero		1
.L_10:


//--------------------- .nv.constant0._ZN7cutlass13device_kernelINS_4gemm6kernel13GemmUniversalIN4cute5tupleIJiiiiEEENS1_10collective13CollectiveMmaINS1_35MainloopSm100TmaUmmaWarpSpecializedILi4ELi2ELi4ENS5_IJNS4_1CILi1EEESB_SB_EEEEENS5_IJNSA_ILi64EEENSA_ILi128EEESF_EEENS_10bfloat16_tENS5_IJSB_llEEESH_NS5_IJlSB_lEEENS4_8TiledMMAINS4_8MMA_AtomIJNS4_20SM100_MMA_F16BF16_SSISH_SH_fLi64ELi128ELNS4_4UMMA5MajorE1ELSO_0ELNSN_7ScaleInE0ELSP_0EEEEEENS4_6LayoutISC_NS5_IJNSA_ILi0EEEST_ST_EEEEENS5_IJNS4_10UnderscoreESW_SW_EEEEENS4_13SM90_TMA_LOADENS4_14ComposedLayoutINS4_7SwizzleILi3ELi4ELi3EEENS4_18smem_ptr_flag_bitsILi16EEENSS_INS5_IJSE_NSA_ILi8EEEEEENS5_IJSB_SE_EEEEEEEvNS4_8identityESZ_NS10_IS12_S14_NSS_INS5_IJS15_SE_EEENS5_IJSE_SB_EEEEEEEvS1A_EENS_8epilogue10collective18CollectiveEpilogueINS1G_23Sm100TmaWarpSpecializedILi4ELi2ELi16ELb1ELb0EEEJSG_NS5_IJNSS_ISE_SB_EENSS_INSA_ILi32EEESB_EEEEESH_SJ_SH_SJ_NS1G_6fusion15FusionCallbacksIS1K_NS1P_17LinearCombinationISH_fSH_fLNS_15FloatRoundStyleE2EEESG_S1O_JEEENS4_5SM1004TMEM4LOAD26SM100_TMEM_LOAD_16dp256b4xESZ_NS10_INS11_ILi2ELi4ELi3EEES14_NSS_INS5_IJS15_S1M_EEENS5_IJS1M_SB_EEEEEEENS4_17SM75_U32x4_LDSM_NENS4_14SM90_TMA_STOREES23_NS4_17SM90_U32x4_STSM_NENS4_39AutoVectorizingCopyWithAssumedAlignmentILi128EEEEEEvvEEEEvNT_6ParamsE --------------------------
	.section	.nv.constant0._ZN7cutlass13device_kernelINS_4gemm6kernel13GemmUniversalIN4cute5tupleIJiiiiEEENS1_10collective13CollectiveMmaINS1_35MainloopSm100TmaUmmaWarpSpecializedILi4ELi2ELi4ENS5_IJNS4_1CILi1EEESB_SB_EEEEENS5_IJNSA_ILi64EEENSA_ILi128EEESF_EEENS_10bfloat16_tENS5_IJSB_llEEESH_NS5_IJlSB_lEEENS4_8TiledMMAINS4_8MMA_AtomIJNS4_20SM100_MMA_F16BF16_SSISH_SH_fLi64ELi128ELNS4_4UMMA5MajorE1ELSO_0ELNSN_7ScaleInE0ELSP_0EEEEEENS4_6LayoutISC_NS5_IJNSA_ILi0EEEST_ST_EEEEENS5_IJNS4_10UnderscoreESW_SW_EEEEENS4_13SM90_TMA_LOADENS4_14ComposedLayoutINS4_7SwizzleILi3ELi4ELi3EEENS4_18smem_ptr_flag_bitsILi16EEENSS_INS5_IJSE_NSA_ILi8EEEEEENS5_IJSB_SE_EEEEEEEvNS4_8identityESZ_NS10_IS12_S14_NSS_INS5_IJS15_SE_EEENS5_IJSE_SB_EEEEEEEvS1A_EENS_8epilogue10collective18CollectiveEpilogueINS1G_23Sm100TmaWarpSpecializedILi4ELi2ELi16ELb1ELb0EEEJSG_NS5_IJNSS_ISE_SB_EENSS_INSA_ILi32EEESB_EEEEESH_SJ_SH_SJ_NS1G_6fusion15FusionCallbacksIS1K_NS1P_17LinearCombinationISH_fSH_fLNS_15FloatRoundStyleE2EEESG_S1O_JEEENS4_5SM1004TMEM4LOAD26SM100_TMEM_LOAD_16dp256b4xESZ_NS10_INS11_ILi2ELi4ELi3EEES14_NSS_INS5_IJS15_S1M_EEENS5_IJS1M_SB_EEEEEEENS4_17SM75_U32x4_LDSM_NENS4_14SM90_TMA_STOREES23_NS4_17SM90_U32x4_STSM_NENS4_39AutoVectorizingCopyWithAssumedAlignmentILi128EEEEEEvvEEEEvNT_6ParamsE,"a",@progbits
	.sectionflags	@""
	.align	4
.nv.constant0._ZN7cutlass13device_kernelINS_4gemm6kernel13GemmUniversalIN4cute5tupleIJiiiiEEENS1_10collective13CollectiveMmaINS1_35MainloopSm100TmaUmmaWarpSpecializedILi4ELi2ELi4ENS5_IJNS4_1CILi1EEESB_SB_EEEEENS5_IJNSA_ILi64EEENSA_ILi128EEESF_EEENS_10bfloat16_tENS5_IJSB_llEEESH_NS5_IJlSB_lEEENS4_8TiledMMAINS4_8MMA_AtomIJNS4_20SM100_MMA_F16BF16_SSISH_SH_fLi64ELi128ELNS4_4UMMA5MajorE1ELSO_0ELNSN_7ScaleInE0ELSP_0EEEEEENS4_6LayoutISC_NS5_IJNSA_ILi0EEEST_ST_EEEEENS5_IJNS4_10UnderscoreESW_SW_EEEEENS4_13SM90_TMA_LOADENS4_14ComposedLayoutINS4_7SwizzleILi3ELi4ELi3EEENS4_18smem_ptr_flag_bitsILi16EEENSS_INS5_IJSE_NSA_ILi8EEEEEENS5_IJSB_SE_EEEEEEEvNS4_8identityESZ_NS10_IS12_S14_NSS_INS5_IJS15_SE_EEENS5_IJSE_SB_EEEEEEEvS1A_EENS_8epilogue10collective18CollectiveEpilogueINS1G_23Sm100TmaWarpSpecializedILi4ELi2ELi16ELb1ELb0EEEJSG_NS5_IJNSS_ISE_SB_EENSS_INSA_ILi32EEESB_EEEEESH_SJ_SH_SJ_NS1G_6fusion15FusionCallbacksIS1K_NS1P_17LinearCombinationISH_fSH_fLNS_15FloatRoundStyleE2EEESG_S1O_JEEENS4_5SM1004TMEM4LOAD26SM100_TMEM_LOAD_16dp256b4xESZ_NS10_INS11_ILi2ELi4ELi3EEES14_NSS_INS5_IJS15_S1M_EEENS5_IJS1M_SB_EEEEEEENS4_17SM75_U32x4_LDSM_NENS4_14SM90_TMA_STOREES23_NS4_17SM90_U32x4_STSM_NENS4_39AutoVectorizingCopyWithAssumedAlignmentILi128EEEEEEvvEEEEvNT_6ParamsE:
	.zero		2944


//--------------------- SYMBOLS --------------------------

	.type		.nv.reservedSmem.offset0,@object
	.size		.nv.reservedSmem.offset0,0x4
	.type		.nv.reservedSmem.cap,@object
	.size		.nv.reservedSmem.cap,0x4
	.type		__assertfail,@function
